//
// Generated by NVIDIA NVVM Compiler
//
// Compiler Build ID: CL-36424714
// Cuda compilation tools, release 13.0, V13.0.88
// Based on NVVM 20.0.0
//

.version 9.0
.target sm_100
.address_size 64

	// .globl	_Z22get_gt_bbox_gpu_kerneliiiiiifbPKfS0_PKiPiPfS3_
.global .align 4 .b8 __cudart_i2opi_f[24] = {65, 144, 67, 60, 153, 149, 98, 219, 192, 221, 52, 245, 209, 87, 39, 252, 41, 21, 68, 78, 110, 131, 249, 162};

.visible .entry _Z22get_gt_bbox_gpu_kerneliiiiiifbPKfS0_PKiPiPfS3_(
	.param .u32 _Z22get_gt_bbox_gpu_kerneliiiiiifbPKfS0_PKiPiPfS3__param_0,
	.param .u32 _Z22get_gt_bbox_gpu_kerneliiiiiifbPKfS0_PKiPiPfS3__param_1,
	.param .u32 _Z22get_gt_bbox_gpu_kerneliiiiiifbPKfS0_PKiPiPfS3__param_2,
	.param .u32 _Z22get_gt_bbox_gpu_kerneliiiiiifbPKfS0_PKiPiPfS3__param_3,
	.param .u32 _Z22get_gt_bbox_gpu_kerneliiiiiifbPKfS0_PKiPiPfS3__param_4,
	.param .u32 _Z22get_gt_bbox_gpu_kerneliiiiiifbPKfS0_PKiPiPfS3__param_5,
	.param .f32 _Z22get_gt_bbox_gpu_kerneliiiiiifbPKfS0_PKiPiPfS3__param_6,
	.param .u8 _Z22get_gt_bbox_gpu_kerneliiiiiifbPKfS0_PKiPiPfS3__param_7,
	.param .u64 .ptr .align 1 _Z22get_gt_bbox_gpu_kerneliiiiiifbPKfS0_PKiPiPfS3__param_8,
	.param .u64 .ptr .align 1 _Z22get_gt_bbox_gpu_kerneliiiiiifbPKfS0_PKiPiPfS3__param_9,
	.param .u64 .ptr .align 1 _Z22get_gt_bbox_gpu_kerneliiiiiifbPKfS0_PKiPiPfS3__param_10,
	.param .u64 .ptr .align 1 _Z22get_gt_bbox_gpu_kerneliiiiiifbPKfS0_PKiPiPfS3__param_11,
	.param .u64 .ptr .align 1 _Z22get_gt_bbox_gpu_kerneliiiiiifbPKfS0_PKiPiPfS3__param_12,
	.param .u64 .ptr .align 1 _Z22get_gt_bbox_gpu_kerneliiiiiifbPKfS0_PKiPiPfS3__param_13
)
{
	.local .align 4 .b8 	__local_depot0[28];
	.reg .b64 	%SP;
	.reg .b64 	%SPL;
	.reg .pred 	%p<58>;
	.reg .b16 	%rs<2>;
	.reg .b32 	%r<320>;
	.reg .b32 	%f<118>;
	.reg .b64 	%rd<146>;
	.reg .b64 	%fd<9>;

	mov.u64 	%SPL, __local_depot0;
	ld.param.u32 	%r81, [_Z22get_gt_bbox_gpu_kerneliiiiiifbPKfS0_PKiPiPfS3__param_0];
	ld.param.u32 	%r86, [_Z22get_gt_bbox_gpu_kerneliiiiiifbPKfS0_PKiPiPfS3__param_1];
	ld.param.u32 	%r82, [_Z22get_gt_bbox_gpu_kerneliiiiiifbPKfS0_PKiPiPfS3__param_2];
	ld.param.u32 	%r83, [_Z22get_gt_bbox_gpu_kerneliiiiiifbPKfS0_PKiPiPfS3__param_3];
	ld.param.u32 	%r84, [_Z22get_gt_bbox_gpu_kerneliiiiiifbPKfS0_PKiPiPfS3__param_4];
	ld.param.u32 	%r85, [_Z22get_gt_bbox_gpu_kerneliiiiiifbPKfS0_PKiPiPfS3__param_5];
	ld.param.f32 	%f35, [_Z22get_gt_bbox_gpu_kerneliiiiiifbPKfS0_PKiPiPfS3__param_6];
	ld.param.s8 	%rs1, [_Z22get_gt_bbox_gpu_kerneliiiiiifbPKfS0_PKiPiPfS3__param_7];
	ld.param.u64 	%rd29, [_Z22get_gt_bbox_gpu_kerneliiiiiifbPKfS0_PKiPiPfS3__param_9];
	ld.param.u64 	%rd31, [_Z22get_gt_bbox_gpu_kerneliiiiiifbPKfS0_PKiPiPfS3__param_10];
	ld.param.u64 	%rd32, [_Z22get_gt_bbox_gpu_kerneliiiiiifbPKfS0_PKiPiPfS3__param_11];
	ld.param.u64 	%rd33, [_Z22get_gt_bbox_gpu_kerneliiiiiifbPKfS0_PKiPiPfS3__param_13];
	cvta.to.global.u64 	%rd1, %rd33;
	cvta.to.global.u64 	%rd2, %rd31;
	cvta.to.global.u64 	%rd3, %rd32;
	add.u64 	%rd4, %SPL, 0;
	add.u64 	%rd5, %SPL, 0;
	add.u64 	%rd6, %SPL, 0;
	add.u64 	%rd7, %SPL, 0;
	mul.lo.s32 	%r87, %r82, %r81;
	mul.lo.s32 	%r88, %r87, %r83;
	min.s32 	%r89, %r86, %r88;
	setp.lt.s32 	%p1, %r89, 1;
	@%p1 bra 	$L__BB0_19;
	mov.b32 	%r90, 0;
	st.global.u32 	[%rd3], %r90;
	setp.lt.s32 	%p2, %r81, 2;
	@%p2 bra 	$L__BB0_14;
	add.s32 	%r1, %r81, -1;
	add.s32 	%r92, %r81, -2;
	and.b32  	%r2, %r1, 15;
	setp.lt.u32 	%p3, %r92, 15;
	mov.b32 	%r297, 1;
	@%p3 bra 	$L__BB0_5;
	and.b32  	%r3, %r1, -16;
	mov.b32 	%r295, 1;
$L__BB0_4:
	.pragma "nounroll";
	mul.wide.u32 	%rd38, %r295, 4;
	add.s64 	%rd39, %rd3, %rd38;
	ld.global.u32 	%r94, [%rd39+-4];
	add.s64 	%rd40, %rd2, %rd38;
	ld.global.u32 	%r95, [%rd40+-4];
	add.s32 	%r96, %r95, %r94;
	st.global.u32 	[%rd39], %r96;
	ld.global.u32 	%r97, [%rd40];
	add.s32 	%r98, %r97, %r96;
	st.global.u32 	[%rd39+4], %r98;
	ld.global.u32 	%r99, [%rd40+4];
	add.s32 	%r100, %r99, %r98;
	st.global.u32 	[%rd39+8], %r100;
	ld.global.u32 	%r101, [%rd40+8];
	add.s32 	%r102, %r101, %r100;
	st.global.u32 	[%rd39+12], %r102;
	ld.global.u32 	%r103, [%rd40+12];
	add.s32 	%r104, %r103, %r102;
	st.global.u32 	[%rd39+16], %r104;
	ld.global.u32 	%r105, [%rd40+16];
	add.s32 	%r106, %r105, %r104;
	st.global.u32 	[%rd39+20], %r106;
	ld.global.u32 	%r107, [%rd40+20];
	add.s32 	%r108, %r107, %r106;
	st.global.u32 	[%rd39+24], %r108;
	ld.global.u32 	%r109, [%rd40+24];
	add.s32 	%r110, %r109, %r108;
	st.global.u32 	[%rd39+28], %r110;
	ld.global.u32 	%r111, [%rd40+28];
	add.s32 	%r112, %r111, %r110;
	st.global.u32 	[%rd39+32], %r112;
	ld.global.u32 	%r113, [%rd40+32];
	add.s32 	%r114, %r113, %r112;
	st.global.u32 	[%rd39+36], %r114;
	ld.global.u32 	%r115, [%rd40+36];
	add.s32 	%r116, %r115, %r114;
	st.global.u32 	[%rd39+40], %r116;
	ld.global.u32 	%r117, [%rd40+40];
	add.s32 	%r118, %r117, %r116;
	st.global.u32 	[%rd39+44], %r118;
	ld.global.u32 	%r119, [%rd40+44];
	add.s32 	%r120, %r119, %r118;
	st.global.u32 	[%rd39+48], %r120;
	ld.global.u32 	%r121, [%rd40+48];
	add.s32 	%r122, %r121, %r120;
	st.global.u32 	[%rd39+52], %r122;
	ld.global.u32 	%r123, [%rd40+52];
	add.s32 	%r124, %r123, %r122;
	st.global.u32 	[%rd39+56], %r124;
	ld.global.u32 	%r125, [%rd40+56];
	add.s32 	%r126, %r125, %r124;
	st.global.u32 	[%rd39+60], %r126;
	add.s32 	%r297, %r295, 16;
	add.s32 	%r127, %r295, 15;
	setp.ne.s32 	%p4, %r127, %r3;
	mov.u32 	%r295, %r297;
	@%p4 bra 	$L__BB0_4;
$L__BB0_5:
	setp.eq.s32 	%p5, %r2, 0;
	@%p5 bra 	$L__BB0_14;
	and.b32  	%r7, %r1, 7;
	setp.lt.u32 	%p6, %r2, 8;
	@%p6 bra 	$L__BB0_8;
	mul.wide.s32 	%rd41, %r297, 4;
	add.s64 	%rd42, %rd3, %rd41;
	ld.global.u32 	%r128, [%rd42+-4];
	add.s64 	%rd43, %rd2, %rd41;
	ld.global.u32 	%r129, [%rd43+-4];
	add.s32 	%r130, %r129, %r128;
	mul.wide.u32 	%rd44, %r297, 4;
	add.s64 	%rd45, %rd3, %rd44;
	st.global.u32 	[%rd45], %r130;
	add.s32 	%r131, %r297, 1;
	ld.global.u32 	%r132, [%rd43];
	add.s32 	%r133, %r132, %r130;
	mul.wide.u32 	%rd46, %r131, 4;
	add.s64 	%rd47, %rd3, %rd46;
	st.global.u32 	[%rd47], %r133;
	add.s32 	%r134, %r297, 2;
	ld.global.u32 	%r135, [%rd42+4];
	ld.global.u32 	%r136, [%rd43+4];
	add.s32 	%r137, %r136, %r135;
	mul.wide.u32 	%rd48, %r134, 4;
	add.s64 	%rd49, %rd3, %rd48;
	st.global.u32 	[%rd49], %r137;
	add.s32 	%r138, %r297, 3;
	ld.global.u32 	%r139, [%rd42+8];
	ld.global.u32 	%r140, [%rd43+8];
	add.s32 	%r141, %r140, %r139;
	mul.wide.u32 	%rd50, %r138, 4;
	add.s64 	%rd51, %rd3, %rd50;
	st.global.u32 	[%rd51], %r141;
	add.s32 	%r142, %r297, 4;
	ld.global.u32 	%r143, [%rd42+12];
	ld.global.u32 	%r144, [%rd43+12];
	add.s32 	%r145, %r144, %r143;
	mul.wide.u32 	%rd52, %r142, 4;
	add.s64 	%rd53, %rd3, %rd52;
	st.global.u32 	[%rd53], %r145;
	add.s32 	%r146, %r297, 5;
	ld.global.u32 	%r147, [%rd42+16];
	ld.global.u32 	%r148, [%rd43+16];
	add.s32 	%r149, %r148, %r147;
	mul.wide.u32 	%rd54, %r146, 4;
	add.s64 	%rd55, %rd3, %rd54;
	st.global.u32 	[%rd55], %r149;
	add.s32 	%r150, %r297, 6;
	ld.global.u32 	%r151, [%rd42+20];
	ld.global.u32 	%r152, [%rd43+20];
	add.s32 	%r153, %r152, %r151;
	mul.wide.u32 	%rd56, %r150, 4;
	add.s64 	%rd57, %rd3, %rd56;
	st.global.u32 	[%rd57], %r153;
	ld.global.u32 	%r154, [%rd42+24];
	ld.global.u32 	%r155, [%rd43+24];
	add.s32 	%r156, %r155, %r154;
	st.global.u32 	[%rd45+28], %r156;
	add.s32 	%r297, %r297, 8;
$L__BB0_8:
	setp.eq.s32 	%p7, %r7, 0;
	@%p7 bra 	$L__BB0_14;
	and.b32  	%r10, %r1, 3;
	setp.lt.u32 	%p8, %r7, 4;
	@%p8 bra 	$L__BB0_11;
	mul.wide.s32 	%rd58, %r297, 4;
	add.s64 	%rd59, %rd3, %rd58;
	ld.global.u32 	%r157, [%rd59+-4];
	add.s64 	%rd60, %rd2, %rd58;
	ld.global.u32 	%r158, [%rd60+-4];
	add.s32 	%r159, %r158, %r157;
	mul.wide.u32 	%rd61, %r297, 4;
	add.s64 	%rd62, %rd3, %rd61;
	st.global.u32 	[%rd62], %r159;
	add.s32 	%r160, %r297, 1;
	ld.global.u32 	%r161, [%rd60];
	add.s32 	%r162, %r161, %r159;
	mul.wide.u32 	%rd63, %r160, 4;
	add.s64 	%rd64, %rd3, %rd63;
	st.global.u32 	[%rd64], %r162;
	add.s32 	%r163, %r297, 2;
	ld.global.u32 	%r164, [%rd59+4];
	ld.global.u32 	%r165, [%rd60+4];
	add.s32 	%r166, %r165, %r164;
	mul.wide.u32 	%rd65, %r163, 4;
	add.s64 	%rd66, %rd3, %rd65;
	st.global.u32 	[%rd66], %r166;
	ld.global.u32 	%r167, [%rd59+8];
	ld.global.u32 	%r168, [%rd60+8];
	add.s32 	%r169, %r168, %r167;
	st.global.u32 	[%rd62+12], %r169;
	add.s32 	%r297, %r297, 4;
$L__BB0_11:
	setp.eq.s32 	%p9, %r10, 0;
	@%p9 bra 	$L__BB0_14;
	mov.b32 	%r300, 0;
$L__BB0_13:
	.pragma "nounroll";
	mul.wide.s32 	%rd67, %r297, 4;
	add.s64 	%rd68, %rd3, %rd67;
	ld.global.u32 	%r171, [%rd68+-4];
	add.s64 	%rd69, %rd2, %rd67;
	ld.global.u32 	%r172, [%rd69+-4];
	add.s32 	%r173, %r172, %r171;
	mul.wide.u32 	%rd70, %r297, 4;
	add.s64 	%rd71, %rd3, %rd70;
	st.global.u32 	[%rd71], %r173;
	add.s32 	%r297, %r297, 1;
	add.s32 	%r300, %r300, 1;
	setp.ne.s32 	%p10, %r300, %r10;
	@%p10 bra 	$L__BB0_13;
$L__BB0_14:
	bar.sync 	0;
	mov.u32 	%r301, %ctaid.x;
	setp.ge.s32 	%p11, %r301, %r81;
	@%p11 bra 	$L__BB0_19;
	mov.u32 	%r18, %tid.x;
	setp.lt.s32 	%p12, %r82, 1;
	@%p12 bra 	$L__BB0_19;
	cvta.to.global.u64 	%rd8, %rd29;
	cvt.rn.f32.s32 	%f1, %r85;
	cvt.rn.f32.s32 	%f2, %r84;
$L__BB0_17:
	mul.wide.s32 	%rd72, %r301, 4;
	add.s64 	%rd9, %rd2, %rd72;
	ld.global.u32 	%r174, [%rd9];
	setp.lt.s32 	%p13, %r18, %r174;
	@%p13 bra 	$L__BB0_20;
$L__BB0_18:
	mov.u32 	%r294, %nctaid.x;
	add.s32 	%r301, %r301, %r294;
	setp.lt.s32 	%p57, %r301, %r81;
	@%p57 bra 	$L__BB0_17;
$L__BB0_19:
	ret;
$L__BB0_20:
	add.s64 	%rd10, %rd3, %rd72;
	mul.lo.s32 	%r21, %r301, %r82;
	mov.u32 	%r302, %r18;
$L__BB0_21:
	ld.param.u64 	%rd138, [_Z22get_gt_bbox_gpu_kerneliiiiiifbPKfS0_PKiPiPfS3__param_8];
	ld.global.u32 	%r176, [%rd10];
	mul.lo.s32 	%r177, %r302, 3;
	mad.lo.s32 	%r178, %r176, 3, %r177;
	cvta.to.global.u64 	%rd74, %rd138;
	mul.wide.s32 	%rd75, %r178, 4;
	add.s64 	%rd76, %rd74, %rd75;
	ld.global.f32 	%f3, [%rd76];
	ld.global.f32 	%f4, [%rd76+4];
	ld.global.f32 	%f5, [%rd76+8];
	mul.lo.s32 	%r23, %r302, 7;
	add.s32 	%r24, %r23, 2;
	mov.b32 	%r303, 0;
$L__BB0_22:
	add.s32 	%r179, %r303, %r21;
	mul.lo.s32 	%r180, %r179, %r83;
	mul.wide.s32 	%rd77, %r180, 4;
	add.s64 	%rd11, %rd8, %rd77;
	ld.global.f32 	%f6, [%rd11];
	ld.global.f32 	%f7, [%rd11+4];
	ld.global.f32 	%f8, [%rd11+8];
	ld.global.f32 	%f9, [%rd11+12];
	ld.global.f32 	%f10, [%rd11+16];
	ld.global.f32 	%f11, [%rd11+20];
	ld.global.f32 	%f12, [%rd11+24];
	mul.f32 	%f36, %f7, %f8;
	mul.f32 	%f37, %f6, %f36;
	setp.leu.f32 	%p14, %f37, 0f00000000;
	@%p14 bra 	$L__BB0_61;
	ld.global.f32 	%f13, [%rd11+28];
	ld.global.f32 	%f14, [%rd11+32];
	sub.f32 	%f15, %f3, %f9;
	sub.f32 	%f16, %f4, %f10;
	mul.f32 	%f38, %f12, 0f3F22F983;
	cvt.rni.s32.f32 	%r319, %f38;
	cvt.rn.f32.s32 	%f39, %r319;
	fma.rn.f32 	%f40, %f39, 0fBFC90FDA, %f12;
	fma.rn.f32 	%f41, %f39, 0fB3A22168, %f40;
	fma.rn.f32 	%f117, %f39, 0fA7C234C5, %f41;
	abs.f32 	%f18, %f12;
	setp.ltu.f32 	%p15, %f18, 0f47CE4780;
	mov.u32 	%r307, %r319;
	mov.f32 	%f114, %f117;
	@%p15 bra 	$L__BB0_31;
	setp.eq.f32 	%p16, %f18, 0f7F800000;
	@%p16 bra 	$L__BB0_30;
	mov.b32 	%r27, %f12;
	shl.b32 	%r182, %r27, 8;
	or.b32  	%r28, %r182, -2147483648;
	mov.b64 	%rd142, 0;
	mov.b32 	%r304, 0;
	mov.u64 	%rd140, __cudart_i2opi_f;
	mov.u64 	%rd141, %rd7;
$L__BB0_26:
	.pragma "nounroll";
	ld.global.nc.u32 	%r183, [%rd140];
	mad.wide.u32 	%rd80, %r183, %r28, %rd142;
	shr.u64 	%rd142, %rd80, 32;
	st.local.u32 	[%rd141], %rd80;
	add.s32 	%r304, %r304, 1;
	add.s64 	%rd141, %rd141, 4;
	add.s64 	%rd140, %rd140, 4;
	setp.ne.s32 	%p17, %r304, 6;
	@%p17 bra 	$L__BB0_26;
	shr.u32 	%r184, %r27, 23;
	st.local.u32 	[%rd7+24], %rd142;
	and.b32  	%r31, %r184, 31;
	and.b32  	%r185, %r184, 224;
	add.s32 	%r186, %r185, -128;
	shr.u32 	%r187, %r186, 5;
	mul.wide.u32 	%rd81, %r187, 4;
	sub.s64 	%rd18, %rd7, %rd81;
	ld.local.u32 	%r305, [%rd18+24];
	ld.local.u32 	%r306, [%rd18+20];
	setp.eq.s32 	%p18, %r31, 0;
	@%p18 bra 	$L__BB0_29;
	shf.l.wrap.b32 	%r305, %r306, %r305, %r31;
	ld.local.u32 	%r188, [%rd18+16];
	shf.l.wrap.b32 	%r306, %r188, %r306, %r31;
$L__BB0_29:
	shr.u32 	%r189, %r305, 30;
	shf.l.wrap.b32 	%r190, %r306, %r305, 2;
	shl.b32 	%r191, %r306, 2;
	shr.u32 	%r192, %r190, 31;
	add.s32 	%r193, %r192, %r189;
	neg.s32 	%r194, %r193;
	setp.lt.s32 	%p19, %r27, 0;
	selp.b32 	%r307, %r194, %r193, %p19;
	xor.b32  	%r195, %r190, %r27;
	shr.s32 	%r196, %r190, 31;
	xor.b32  	%r197, %r196, %r190;
	xor.b32  	%r198, %r196, %r191;
	cvt.u64.u32 	%rd82, %r197;
	shl.b64 	%rd83, %rd82, 32;
	cvt.u64.u32 	%rd84, %r198;
	or.b64  	%rd85, %rd83, %rd84;
	cvt.rn.f64.s64 	%fd1, %rd85;
	mul.f64 	%fd2, %fd1, 0d3BF921FB54442D19;
	cvt.rn.f32.f64 	%f42, %fd2;
	neg.f32 	%f43, %f42;
	setp.lt.s32 	%p20, %r195, 0;
	selp.f32 	%f114, %f43, %f42, %p20;
	bra.uni 	$L__BB0_31;
$L__BB0_30:
	mov.f32 	%f44, 0f00000000;
	mul.rn.f32 	%f114, %f12, %f44;
	mov.b32 	%r307, 0;
$L__BB0_31:
	add.s32 	%r200, %r307, 1;
	mul.rn.f32 	%f45, %f114, %f114;
	and.b32  	%r201, %r307, 1;
	setp.eq.b32 	%p22, %r201, 1;
	selp.f32 	%f46, %f114, 0f3F800000, %p22;
	fma.rn.f32 	%f47, %f45, %f46, 0f00000000;
	fma.rn.f32 	%f48, %f45, 0f37CBAC00, 0fBAB607ED;
	selp.f32 	%f49, 0fB94D4153, %f48, %p22;
	selp.f32 	%f50, 0f3C0885E4, 0f3D2AAABB, %p22;
	fma.rn.f32 	%f51, %f49, %f45, %f50;
	selp.f32 	%f52, 0fBE2AAAA8, 0fBEFFFFFF, %p22;
	fma.rn.f32 	%f53, %f51, %f45, %f52;
	fma.rn.f32 	%f54, %f53, %f47, %f46;
	and.b32  	%r202, %r200, 2;
	setp.eq.s32 	%p23, %r202, 0;
	mov.f32 	%f55, 0f00000000;
	sub.f32 	%f56, %f55, %f54;
	selp.f32 	%f22, %f54, %f56, %p23;
	mov.u32 	%r311, %r319;
	mov.f32 	%f115, %f117;
	@%p15 bra 	$L__BB0_39;
	setp.eq.f32 	%p24, %f18, 0f7F800000;
	@%p24 bra 	$L__BB0_38;
	mov.b32 	%r40, %f12;
	shl.b32 	%r204, %r40, 8;
	or.b32  	%r41, %r204, -2147483648;
	mov.b64 	%rd143, 0;
	mov.b32 	%r308, 0;
$L__BB0_34:
	.pragma "nounroll";
	mul.wide.u32 	%rd87, %r308, 4;
	mov.u64 	%rd88, __cudart_i2opi_f;
	add.s64 	%rd89, %rd88, %rd87;
	ld.global.nc.u32 	%r205, [%rd89];
	mad.wide.u32 	%rd90, %r205, %r41, %rd143;
	shr.u64 	%rd143, %rd90, 32;
	add.s64 	%rd91, %rd6, %rd87;
	st.local.u32 	[%rd91], %rd90;
	add.s32 	%r308, %r308, 1;
	setp.ne.s32 	%p25, %r308, 6;
	@%p25 bra 	$L__BB0_34;
	shr.u32 	%r206, %r40, 23;
	st.local.u32 	[%rd6+24], %rd143;
	and.b32  	%r44, %r206, 31;
	and.b32  	%r207, %r206, 224;
	add.s32 	%r208, %r207, -128;
	shr.u32 	%r209, %r208, 5;
	mul.wide.u32 	%rd92, %r209, 4;
	sub.s64 	%rd21, %rd6, %rd92;
	ld.local.u32 	%r309, [%rd21+24];
	ld.local.u32 	%r310, [%rd21+20];
	setp.eq.s32 	%p26, %r44, 0;
	@%p26 bra 	$L__BB0_37;
	shf.l.wrap.b32 	%r309, %r310, %r309, %r44;
	ld.local.u32 	%r210, [%rd21+16];
	shf.l.wrap.b32 	%r310, %r210, %r310, %r44;
$L__BB0_37:
	shr.u32 	%r211, %r309, 30;
	shf.l.wrap.b32 	%r212, %r310, %r309, 2;
	shl.b32 	%r213, %r310, 2;
	shr.u32 	%r214, %r212, 31;
	add.s32 	%r215, %r214, %r211;
	neg.s32 	%r216, %r215;
	setp.lt.s32 	%p27, %r40, 0;
	selp.b32 	%r311, %r216, %r215, %p27;
	xor.b32  	%r217, %r212, %r40;
	shr.s32 	%r218, %r212, 31;
	xor.b32  	%r219, %r218, %r212;
	xor.b32  	%r220, %r218, %r213;
	cvt.u64.u32 	%rd93, %r219;
	shl.b64 	%rd94, %rd93, 32;
	cvt.u64.u32 	%rd95, %r220;
	or.b64  	%rd96, %rd94, %rd95;
	cvt.rn.f64.s64 	%fd3, %rd96;
	mul.f64 	%fd4, %fd3, 0d3BF921FB54442D19;
	cvt.rn.f32.f64 	%f57, %fd4;
	neg.f32 	%f58, %f57;
	setp.lt.s32 	%p28, %r217, 0;
	selp.f32 	%f115, %f58, %f57, %p28;
	bra.uni 	$L__BB0_39;
$L__BB0_38:
	mov.f32 	%f59, 0f00000000;
	mul.rn.f32 	%f115, %f12, %f59;
	mov.b32 	%r311, 0;
$L__BB0_39:
	mul.rn.f32 	%f60, %f115, %f115;
	and.b32  	%r222, %r311, 1;
	setp.eq.b32 	%p30, %r222, 1;
	selp.f32 	%f61, 0f3F800000, %f115, %p30;
	fma.rn.f32 	%f62, %f60, %f61, 0f00000000;
	fma.rn.f32 	%f63, %f60, 0f37CBAC00, 0fBAB607ED;
	selp.f32 	%f64, %f63, 0fB94D4153, %p30;
	selp.f32 	%f65, 0f3D2AAABB, 0f3C0885E4, %p30;
	fma.rn.f32 	%f66, %f64, %f60, %f65;
	selp.f32 	%f67, 0fBEFFFFFF, 0fBE2AAAA8, %p30;
	fma.rn.f32 	%f68, %f66, %f60, %f67;
	fma.rn.f32 	%f69, %f68, %f62, %f61;
	and.b32  	%r223, %r311, 2;
	setp.eq.s32 	%p31, %r223, 0;
	mov.f32 	%f70, 0f00000000;
	sub.f32 	%f71, %f70, %f69;
	selp.f32 	%f72, %f69, %f71, %p31;
	mul.f32 	%f73, %f16, %f72;
	fma.rn.f32 	%f26, %f15, %f22, %f73;
	mov.u32 	%r315, %r319;
	mov.f32 	%f116, %f117;
	@%p15 bra 	$L__BB0_47;
	setp.eq.f32 	%p32, %f18, 0f7F800000;
	@%p32 bra 	$L__BB0_46;
	mov.b32 	%r53, %f12;
	shl.b32 	%r225, %r53, 8;
	or.b32  	%r54, %r225, -2147483648;
	mov.b64 	%rd144, 0;
	mov.b32 	%r312, 0;
$L__BB0_42:
	.pragma "nounroll";
	mul.wide.u32 	%rd98, %r312, 4;
	mov.u64 	%rd99, __cudart_i2opi_f;
	add.s64 	%rd100, %rd99, %rd98;
	ld.global.nc.u32 	%r226, [%rd100];
	mad.wide.u32 	%rd101, %r226, %r54, %rd144;
	shr.u64 	%rd144, %rd101, 32;
	add.s64 	%rd102, %rd5, %rd98;
	st.local.u32 	[%rd102], %rd101;
	add.s32 	%r312, %r312, 1;
	setp.ne.s32 	%p33, %r312, 6;
	@%p33 bra 	$L__BB0_42;
	shr.u32 	%r227, %r53, 23;
	st.local.u32 	[%rd5+24], %rd144;
	and.b32  	%r57, %r227, 31;
	and.b32  	%r228, %r227, 224;
	add.s32 	%r229, %r228, -128;
	shr.u32 	%r230, %r229, 5;
	mul.wide.u32 	%rd103, %r230, 4;
	sub.s64 	%rd24, %rd5, %rd103;
	ld.local.u32 	%r313, [%rd24+24];
	ld.local.u32 	%r314, [%rd24+20];
	setp.eq.s32 	%p34, %r57, 0;
	@%p34 bra 	$L__BB0_45;
	shf.l.wrap.b32 	%r313, %r314, %r313, %r57;
	ld.local.u32 	%r231, [%rd24+16];
	shf.l.wrap.b32 	%r314, %r231, %r314, %r57;
$L__BB0_45:
	shr.u32 	%r232, %r313, 30;
	shf.l.wrap.b32 	%r233, %r314, %r313, 2;
	shl.b32 	%r234, %r314, 2;
	shr.u32 	%r235, %r233, 31;
	add.s32 	%r236, %r235, %r232;
	neg.s32 	%r237, %r236;
	setp.lt.s32 	%p35, %r53, 0;
	selp.b32 	%r315, %r237, %r236, %p35;
	xor.b32  	%r238, %r233, %r53;
	shr.s32 	%r239, %r233, 31;
	xor.b32  	%r240, %r239, %r233;
	xor.b32  	%r241, %r239, %r234;
	cvt.u64.u32 	%rd104, %r240;
	shl.b64 	%rd105, %rd104, 32;
	cvt.u64.u32 	%rd106, %r241;
	or.b64  	%rd107, %rd105, %rd106;
	cvt.rn.f64.s64 	%fd5, %rd107;
	mul.f64 	%fd6, %fd5, 0d3BF921FB54442D19;
	cvt.rn.f32.f64 	%f74, %fd6;
	neg.f32 	%f75, %f74;
	setp.lt.s32 	%p36, %r238, 0;
	selp.f32 	%f116, %f75, %f74, %p36;
	bra.uni 	$L__BB0_47;
$L__BB0_46:
	mov.f32 	%f76, 0f00000000;
	mul.rn.f32 	%f116, %f12, %f76;
	mov.b32 	%r315, 0;
$L__BB0_47:
	mul.rn.f32 	%f77, %f116, %f116;
	and.b32  	%r243, %r315, 1;
	setp.eq.b32 	%p38, %r243, 1;
	selp.f32 	%f78, 0f3F800000, %f116, %p38;
	fma.rn.f32 	%f79, %f77, %f78, 0f00000000;
	fma.rn.f32 	%f80, %f77, 0f37CBAC00, 0fBAB607ED;
	selp.f32 	%f81, %f80, 0fB94D4153, %p38;
	selp.f32 	%f82, 0f3D2AAABB, 0f3C0885E4, %p38;
	fma.rn.f32 	%f83, %f81, %f77, %f82;
	selp.f32 	%f84, 0fBEFFFFFF, 0fBE2AAAA8, %p38;
	fma.rn.f32 	%f85, %f83, %f77, %f84;
	fma.rn.f32 	%f86, %f85, %f79, %f78;
	and.b32  	%r244, %r315, 2;
	setp.eq.s32 	%p39, %r244, 0;
	mov.f32 	%f87, 0f00000000;
	sub.f32 	%f88, %f87, %f86;
	selp.f32 	%f30, %f86, %f88, %p39;
	@%p15 bra 	$L__BB0_55;
	setp.eq.f32 	%p40, %f18, 0f7F800000;
	@%p40 bra 	$L__BB0_54;
	mov.b32 	%r66, %f12;
	shl.b32 	%r246, %r66, 8;
	or.b32  	%r67, %r246, -2147483648;
	mov.b64 	%rd145, 0;
	mov.b32 	%r316, 0;
$L__BB0_50:
	.pragma "nounroll";
	mul.wide.u32 	%rd109, %r316, 4;
	mov.u64 	%rd110, __cudart_i2opi_f;
	add.s64 	%rd111, %rd110, %rd109;
	ld.global.nc.u32 	%r247, [%rd111];
	mad.wide.u32 	%rd112, %r247, %r67, %rd145;
	shr.u64 	%rd145, %rd112, 32;
	add.s64 	%rd113, %rd4, %rd109;
	st.local.u32 	[%rd113], %rd112;
	add.s32 	%r316, %r316, 1;
	setp.ne.s32 	%p41, %r316, 6;
	@%p41 bra 	$L__BB0_50;
	shr.u32 	%r248, %r66, 23;
	st.local.u32 	[%rd4+24], %rd145;
	and.b32  	%r70, %r248, 31;
	and.b32  	%r249, %r248, 224;
	add.s32 	%r250, %r249, -128;
	shr.u32 	%r251, %r250, 5;
	mul.wide.u32 	%rd114, %r251, 4;
	sub.s64 	%rd27, %rd4, %rd114;
	ld.local.u32 	%r317, [%rd27+24];
	ld.local.u32 	%r318, [%rd27+20];
	setp.eq.s32 	%p42, %r70, 0;
	@%p42 bra 	$L__BB0_53;
	shf.l.wrap.b32 	%r317, %r318, %r317, %r70;
	ld.local.u32 	%r252, [%rd27+16];
	shf.l.wrap.b32 	%r318, %r252, %r318, %r70;
$L__BB0_53:
	shr.u32 	%r253, %r317, 30;
	shf.l.wrap.b32 	%r254, %r318, %r317, 2;
	shl.b32 	%r255, %r318, 2;
	shr.u32 	%r256, %r254, 31;
	add.s32 	%r257, %r256, %r253;
	neg.s32 	%r258, %r257;
	setp.lt.s32 	%p43, %r66, 0;
	selp.b32 	%r319, %r258, %r257, %p43;
	xor.b32  	%r259, %r254, %r66;
	shr.s32 	%r260, %r254, 31;
	xor.b32  	%r261, %r260, %r254;
	xor.b32  	%r262, %r260, %r255;
	cvt.u64.u32 	%rd115, %r261;
	shl.b64 	%rd116, %rd115, 32;
	cvt.u64.u32 	%rd117, %r262;
	or.b64  	%rd118, %rd116, %rd117;
	cvt.rn.f64.s64 	%fd7, %rd118;
	mul.f64 	%fd8, %fd7, 0d3BF921FB54442D19;
	cvt.rn.f32.f64 	%f89, %fd8;
	neg.f32 	%f90, %f89;
	setp.lt.s32 	%p44, %r259, 0;
	selp.f32 	%f117, %f90, %f89, %p44;
	bra.uni 	$L__BB0_55;
$L__BB0_54:
	mov.f32 	%f91, 0f00000000;
	mul.rn.f32 	%f117, %f12, %f91;
	mov.b32 	%r319, 0;
$L__BB0_55:
	add.s32 	%r264, %r319, 1;
	mul.rn.f32 	%f92, %f117, %f117;
	and.b32  	%r265, %r319, 1;
	setp.eq.b32 	%p45, %r265, 1;
	selp.f32 	%f93, %f117, 0f3F800000, %p45;
	fma.rn.f32 	%f94, %f92, %f93, 0f00000000;
	fma.rn.f32 	%f95, %f92, 0f37CBAC00, 0fBAB607ED;
	selp.f32 	%f96, 0fB94D4153, %f95, %p45;
	selp.f32 	%f97, 0f3C0885E4, 0f3D2AAABB, %p45;
	fma.rn.f32 	%f98, %f96, %f92, %f97;
	selp.f32 	%f99, 0fBE2AAAA8, 0fBEFFFFFF, %p45;
	fma.rn.f32 	%f100, %f98, %f92, %f99;
	fma.rn.f32 	%f101, %f100, %f94, %f93;
	and.b32  	%r266, %r264, 2;
	setp.eq.s32 	%p46, %r266, 0;
	mov.f32 	%f102, 0f00000000;
	sub.f32 	%f103, %f102, %f101;
	selp.f32 	%f104, %f101, %f103, %p46;
	mul.f32 	%f105, %f16, %f104;
	mul.f32 	%f106, %f15, %f30;
	sub.f32 	%f34, %f105, %f106;
	abs.f32 	%f107, %f26;
	fma.rn.f32 	%f108, %f6, 0f3F000000, %f35;
	setp.gtu.f32 	%p47, %f107, %f108;
	@%p47 bra 	$L__BB0_61;
	abs.f32 	%f109, %f34;
	fma.rn.f32 	%f110, %f7, 0f3F000000, %f35;
	setp.gtu.f32 	%p48, %f109, %f110;
	@%p48 bra 	$L__BB0_61;
	setp.eq.s16 	%p49, %rs1, 0;
	sub.f32 	%f111, %f5, %f11;
	abs.f32 	%f112, %f111;
	fma.rn.f32 	%f113, %f8, 0f3F000000, %f35;
	setp.gtu.f32 	%p50, %f112, %f113;
	and.pred  	%p51, %p49, %p50;
	@%p51 bra 	$L__BB0_61;
	ld.param.u64 	%rd139, [_Z22get_gt_bbox_gpu_kerneliiiiiifbPKfS0_PKiPiPfS3__param_12];
	ld.global.u32 	%r267, [%rd10];
	mad.lo.s32 	%r268, %r267, 7, %r23;
	cvta.to.global.u64 	%rd119, %rd139;
	mul.wide.s32 	%rd120, %r268, 4;
	add.s64 	%rd121, %rd119, %rd120;
	st.global.f32 	[%rd121], %f6;
	ld.global.u32 	%r269, [%rd10];
	mad.lo.s32 	%r270, %r269, 7, %r23;
	add.s32 	%r271, %r270, 1;
	mul.wide.s32 	%rd122, %r271, 4;
	add.s64 	%rd123, %rd119, %rd122;
	st.global.f32 	[%rd123], %f7;
	ld.global.u32 	%r272, [%rd10];
	mad.lo.s32 	%r273, %r272, 7, %r24;
	mul.wide.s32 	%rd124, %r273, 4;
	add.s64 	%rd125, %rd119, %rd124;
	st.global.f32 	[%rd125], %f8;
	ld.global.u32 	%r274, [%rd10];
	mad.lo.s32 	%r275, %r274, 7, %r24;
	add.s32 	%r276, %r275, 1;
	mul.wide.s32 	%rd126, %r276, 4;
	add.s64 	%rd127, %rd119, %rd126;
	st.global.f32 	[%rd127], %f9;
	ld.global.u32 	%r277, [%rd10];
	mad.lo.s32 	%r278, %r277, 7, %r24;
	add.s32 	%r279, %r278, 2;
	mul.wide.s32 	%rd128, %r279, 4;
	add.s64 	%rd129, %rd119, %rd128;
	st.global.f32 	[%rd129], %f10;
	ld.global.u32 	%r280, [%rd10];
	mad.lo.s32 	%r281, %r280, 7, %r24;
	add.s32 	%r282, %r281, 3;
	mul.wide.s32 	%rd130, %r282, 4;
	add.s64 	%rd131, %rd119, %rd130;
	st.global.f32 	[%rd131], %f11;
	ld.global.u32 	%r283, [%rd10];
	mad.lo.s32 	%r284, %r283, 7, %r24;
	add.s32 	%r285, %r284, 4;
	mul.wide.s32 	%rd132, %r285, 4;
	add.s64 	%rd133, %rd119, %rd132;
	st.global.f32 	[%rd133], %f12;
	setp.le.f32 	%p52, %f14, %f2;
	setp.le.f32 	%p53, %f13, %f1;
	and.pred  	%p54, %p52, %p53;
	@%p54 bra 	$L__BB0_60;
	ld.global.u32 	%r286, [%rd10];
	add.s32 	%r287, %r286, %r302;
	mul.wide.s32 	%rd134, %r287, 4;
	add.s64 	%rd135, %rd1, %rd134;
	mov.b32 	%r288, -1;
	st.global.u32 	[%rd135], %r288;
	bra.uni 	$L__BB0_61;
$L__BB0_60:
	ld.global.u32 	%r289, [%rd10];
	add.s32 	%r290, %r289, %r302;
	mul.wide.s32 	%rd136, %r290, 4;
	add.s64 	%rd137, %rd1, %rd136;
	mov.b32 	%r291, 1;
	st.global.u32 	[%rd137], %r291;
$L__BB0_61:
	add.s32 	%r303, %r303, 1;
	setp.ne.s32 	%p55, %r303, %r82;
	@%p55 bra 	$L__BB0_22;
	mov.u32 	%r292, %ntid.x;
	add.s32 	%r302, %r302, %r292;
	ld.global.u32 	%r293, [%rd9];
	setp.lt.s32 	%p56, %r302, %r293;
	@%p56 bra 	$L__BB0_21;
	bra.uni 	$L__BB0_18;

}


// ===== COMPILED SASS (sm_100) =====

	.target	sm_100

	.elftype	@"ET_EXEC"


//--------------------- .note.nv.tkinfo           --------------------------
	.section	.note.nv.tkinfo,"",@"SHT_NOTE"
	.sectionflags	@"SHF_NOTE_NV_TKINFO"
	.tkinfo
        /*0018*/ 	.word	0x00000002
        /*0030*/ 	.string	""
        /*0030*/ 	.string	"ptxas"
        /*0030*/ 	.string	"Cuda compilation tools, release 13.0, V13.0.88"
        /*0030*/ 	.string	"Build cuda_13.0.r13.0/compiler.36424714_0"
        /*0030*/ 	.string	"-arch sm_100 -m 64 "



//--------------------- .note.nv.cuinfo           --------------------------
	.section	.note.nv.cuinfo,"",@"SHT_NOTE"
	.sectionflags	@"SHF_NOTE_NV_CUINFO"
        /*0018*/ 	.short	0x0002
        /*001a*/ 	.short	0x0064
        /*001c*/ 	.short	0x0082
	.zero		2


//--------------------- .nv.info                  --------------------------
	.section	.nv.info,"",@"SHT_CUDA_INFO"
	.align	4


	//----- nvinfo : EIATTR_REGCOUNT
	.align		4
        /*0000*/ 	.byte	0x04, 0x2f
        /*0002*/ 	.short	(.L_2 - .L_1)
	.align		4
.L_1:
        /*0004*/ 	.word	index@(_Z22get_gt_bbox_gpu_kerneliiiiiifbPKfS0_PKiPiPfS3_)
        /*0008*/ 	.word	0x00000028


	//----- nvinfo : EIATTR_FRAME_SIZE
	.align		4
.L_2:
        /*000c*/ 	.byte	0x04, 0x11
        /*000e*/ 	.short	(.L_4 - .L_3)
	.align		4
.L_3:
        /*0010*/ 	.word	index@(_Z22get_gt_bbox_gpu_kerneliiiiiifbPKfS0_PKiPiPfS3_)
        /*0014*/ 	.word	0x00000000


	//----- nvinfo : EIATTR_MIN_STACK_SIZE
	.align		4
.L_4:
        /*0018*/ 	.byte	0x04, 0x12
        /*001a*/ 	.short	(.L_6 - .L_5)
	.align		4
.L_5:
        /*001c*/ 	.word	index@(_Z22get_gt_bbox_gpu_kerneliiiiiifbPKfS0_PKiPiPfS3_)
        /*0020*/ 	.word	0x00000000
.L_6:


//--------------------- .nv.compat                --------------------------
	.section	.nv.compat,"",@"SHT_CUDA_COMPAT_INFO"
	.align	4
        /*0000*/ 	.byte	0x02, 0x09, 0x00, 0x00, 0x02, 0x02, 0x01, 0x00, 0x02, 0x05, 0x05, 0x00, 0x03, 0x07, 0x01, 0x01
        /*0010*/ 	.byte	0x02, 0x03, 0x00, 0x00, 0x02, 0x06, 0x01, 0x00, 0x04, 0x0b, 0x08, 0x00, 0x01, 0x00, 0x00, 0x00
        /*0020*/ 	.byte	0x00, 0x00, 0x00, 0x00


//--------------------- .nv.info._Z22get_gt_bbox_gpu_kerneliiiiiifbPKfS0_PKiPiPfS3_ --------------------------
	.section	.nv.info._Z22get_gt_bbox_gpu_kerneliiiiiifbPKfS0_PKiPiPfS3_,"",@"SHT_CUDA_INFO"
	.sectionflags	@""
	.align	4


	//----- nvinfo : EIATTR_CUDA_API_VERSION
	.align		4
        /*0000*/ 	.byte	0x04, 0x37
        /*0002*/ 	.short	(.L_8 - .L_7)
.L_7:
        /*0004*/ 	.word	0x00000082


	//----- nvinfo : EIATTR_KPARAM_INFO
	.align		4
.L_8:
        /*0008*/ 	.byte	0x04, 0x17
        /*000a*/ 	.short	(.L_10 - .L_9)
.L_9:
        /*000c*/ 	.word	0x00000000
        /*0010*/ 	.short	0x000d
        /*0012*/ 	.short	0x0048
        /*0014*/ 	.byte	0x00, 0xf5, 0x21, 0x00


	//----- nvinfo : EIATTR_KPARAM_INFO
	.align		4
.L_10:
        /*0018*/ 	.byte	0x04, 0x17
        /*001a*/ 	.short	(.L_12 - .L_11)
.L_11:
        /*001c*/ 	.word	0x00000000
        /*0020*/ 	.short	0x000c
        /*0022*/ 	.short	0x0040
        /*0024*/ 	.byte	0x00, 0xf5, 0x21, 0x00


	//----- nvinfo : EIATTR_KPARAM_INFO
	.align		4
.L_12:
        /*0028*/ 	.byte	0x04, 0x17
        /*002a*/ 	.short	(.L_14 - .L_13)
.L_13:
        /*002c*/ 	.word	0x00000000
        /*0030*/ 	.short	0x000b
        /*0032*/ 	.short	0x0038
        /*0034*/ 	.byte	0x00, 0xf5, 0x21, 0x00


	//----- nvinfo : EIATTR_KPARAM_INFO
	.align		4
.L_14:
        /*0038*/ 	.byte	0x04, 0x17
        /*003a*/ 	.short	(.L_16 - .L_15)
.L_15:
        /*003c*/ 	.word	0x00000000
        /*0040*/ 	.short	0x000a
        /*0042*/ 	.short	0x0030
        /*0044*/ 	.byte	0x00, 0xf5, 0x21, 0x00


	//----- nvinfo : EIATTR_KPARAM_INFO
	.align		4
.L_16:
        /*0048*/ 	.byte	0x04, 0x17
        /*004a*/ 	.short	(.L_18 - .L_17)
.L_17:
        /*004c*/ 	.word	0x00000000
        /*0050*/ 	.short	0x0009
        /*0052*/ 	.short	0x0028
        /*0054*/ 	.byte	0x00, 0xf5, 0x21, 0x00


	//----- nvinfo : EIATTR_KPARAM_INFO
	.align		4
.L_18:
        /*0058*/ 	.byte	0x04, 0x17
        /*005a*/ 	.short	(.L_20 - .L_19)
.L_19:
        /*005c*/ 	.word	0x00000000
        /*0060*/ 	.short	0x0008
        /*0062*/ 	.short	0x0020
        /*0064*/ 	.byte	0x00, 0xf5, 0x21, 0x00


	//----- nvinfo : EIATTR_KPARAM_INFO
	.align		4
.L_20:
        /*0068*/ 	.byte	0x04, 0x17
        /*006a*/ 	.short	(.L_22 - .L_21)
.L_21:
        /*006c*/ 	.word	0x00000000
        /*0070*/ 	.short	0x0007
        /*0072*/ 	.short	0x001c
        /*0074*/ 	.byte	0x00, 0xf0, 0x05, 0x00


	//----- nvinfo : EIATTR_KPARAM_INFO
	.align		4
.L_22:
        /*0078*/ 	.byte	0x04, 0x17
        /*007a*/ 	.short	(.L_24 - .L_23)
.L_23:
        /*007c*/ 	.word	0x00000000
        /*0080*/ 	.short	0x0006
        /*0082*/ 	.short	0x0018
        /*0084*/ 	.byte	0x00, 0xf0, 0x11, 0x00


	//----- nvinfo : EIATTR_KPARAM_INFO
	.align		4
.L_24:
        /*0088*/ 	.byte	0x04, 0x17
        /*008a*/ 	.short	(.L_26 - .L_25)
.L_25:
        /*008c*/ 	.word	0x00000000
        /*0090*/ 	.short	0x0005
        /*0092*/ 	.short	0x0014
        /*0094*/ 	.byte	0x00, 0xf0, 0x11, 0x00


	//----- nvinfo : EIATTR_KPARAM_INFO
	.align		4
.L_26:
        /*0098*/ 	.byte	0x04, 0x17
        /*009a*/ 	.short	(.L_28 - .L_27)
.L_27:
        /*009c*/ 	.word	0x00000000
        /*00a0*/ 	.short	0x0004
        /*00a2*/ 	.short	0x0010
        /*00a4*/ 	.byte	0x00, 0xf0, 0x11, 0x00


	//----- nvinfo : EIATTR_KPARAM_INFO
	.align		4
.L_28:
        /*00a8*/ 	.byte	0x04, 0x17
        /*00aa*/ 	.short	(.L_30 - .L_29)
.L_29:
        /*00ac*/ 	.word	0x00000000
        /*00b0*/ 	.short	0x0003
        /*00b2*/ 	.short	0x000c
        /*00b4*/ 	.byte	0x00, 0xf0, 0x11, 0x00


	//----- nvinfo : EIATTR_KPARAM_INFO
	.align		4
.L_30:
        /*00b8*/ 	.byte	0x04, 0x17
        /*00ba*/ 	.short	(.L_32 - .L_31)
.L_31:
        /*00bc*/ 	.word	0x00000000
        /*00c0*/ 	.short	0x0002
        /*00c2*/ 	.short	0x0008
        /*00c4*/ 	.byte	0x00, 0xf0, 0x11, 0x00


	//----- nvinfo : EIATTR_KPARAM_INFO
	.align		4
.L_32:
        /*00c8*/ 	.byte	0x04, 0x17
        /*00ca*/ 	.short	(.L_34 - .L_33)
.L_33:
        /*00cc*/ 	.word	0x00000000
        /*00d0*/ 	.short	0x0001
        /*00d2*/ 	.short	0x0004
        /*00d4*/ 	.byte	0x00, 0xf0, 0x11, 0x00


	//----- nvinfo : EIATTR_KPARAM_INFO
	.align		4
.L_34:
        /*00d8*/ 	.byte	0x04, 0x17
        /*00da*/ 	.short	(.L_36 - .L_35)
.L_35:
        /*00dc*/ 	.word	0x00000000
        /*00e0*/ 	.short	0x0000
        /*00e2*/ 	.short	0x0000
        /*00e4*/ 	.byte	0x00, 0xf0, 0x11, 0x00


	//----- nvinfo : EIATTR_SPARSE_MMA_MASK
	.align		4
.L_36:
        /*00e8*/ 	.byte	0x03, 0x50
        /*00ea*/ 	.short	0x0000


	//----- nvinfo : EIATTR_MAXREG_COUNT
	.align		4
        /*00ec*/ 	.byte	0x03, 0x1b
        /*00ee*/ 	.short	0x00ff


	//----- nvinfo : EIATTR_NUM_BARRIERS
	.align		4
        /*00f0*/ 	.byte	0x02, 0x4c
        /*00f2*/ 	.byte	0x01
	.zero		1


	//----- nvinfo : EIATTR_MERCURY_ISA_VERSION
	.align		4
        /*00f4*/ 	.byte	0x03, 0x5f
        /*00f6*/ 	.short	0x0101


	//----- nvinfo : EIATTR_VRC_CTA_INIT_COUNT
	.align		4
        /*00f8*/ 	.byte	0x02, 0x4a
	.zero		1
	.zero		1


	//----- nvinfo : EIATTR_EXIT_INSTR_OFFSETS
	.align		4
        /*00fc*/ 	.byte	0x04, 0x1c
        /*00fe*/ 	.short	(.L_38 - .L_37)


	//   ....[0]....
.L_37:
        /*0100*/ 	.word	0x00000070


	//   ....[1]....
        /*0104*/ 	.word	0x00000b60


	//   ....[2]....
        /*0108*/ 	.word	0x00000b80


	//   ....[3]....
        /*010c*/ 	.word	0x00003000


	//----- nvinfo : EIATTR_CRS_STACK_SIZE
	.align		4
.L_38:
        /*0110*/ 	.byte	0x04, 0x1e
        /*0112*/ 	.short	(.L_40 - .L_39)
.L_39:
        /*0114*/ 	.word	0x00000000


	//----- nvinfo : EIATTR_CBANK_PARAM_SIZE
	.align		4
.L_40:
        /*0118*/ 	.byte	0x03, 0x19
        /*011a*/ 	.short	0x0050


	//----- nvinfo : EIATTR_PARAM_CBANK
	.align		4
        /*011c*/ 	.byte	0x04, 0x0a
        /*011e*/ 	.short	(.L_42 - .L_41)
	.align		4
.L_41:
        /*0120*/ 	.word	index@(.nv.constant0._Z22get_gt_bbox_gpu_kerneliiiiiifbPKfS0_PKiPiPfS3_)
        /*0124*/ 	.short	0x0380
        /*0126*/ 	.short	0x0050


	//----- nvinfo : EIATTR_SW_WAR
	.align		4
.L_42:
        /*0128*/ 	.byte	0x04, 0x36
        /*012a*/ 	.short	(.L_44 - .L_43)
.L_43:
        /*012c*/ 	.word	0x00000008
.L_44:


//--------------------- .nv.callgraph             --------------------------
	.section	.nv.callgraph,"",@"SHT_CUDA_CALLGRAPH"
	.align	4
	.sectionentsize	8
	.align		4
        /*0000*/ 	.word	0x00000000
	.align		4
        /*0004*/ 	.word	0xffffffff
	.align		4
        /*0008*/ 	.word	0x00000000
	.align		4
        /*000c*/ 	.word	0xfffffffe
	.align		4
        /*0010*/ 	.word	0x00000000
	.align		4
        /*0014*/ 	.word	0xfffffffd
	.align		4
        /*0018*/ 	.word	0x00000000
	.align		4
        /*001c*/ 	.word	0xfffffffc


//--------------------- .nv.constant4             --------------------------
	.section	.nv.constant4,"a",@progbits
	.align	8
	.align		8
.nv.constant4:
        /*0000*/ 	.dword	__cudart_i2opi_f


//--------------------- .text._Z22get_gt_bbox_gpu_kerneliiiiiifbPKfS0_PKiPiPfS3_ --------------------------
	.section	.text._Z22get_gt_bbox_gpu_kerneliiiiiifbPKfS0_PKiPiPfS3_,"ax",@progbits
	.align	128
        .global         _Z22get_gt_bbox_gpu_kerneliiiiiifbPKfS0_PKiPiPfS3_
        .type           _Z22get_gt_bbox_gpu_kerneliiiiiifbPKfS0_PKiPiPfS3_,@function
        .size           _Z22get_gt_bbox_gpu_kerneliiiiiifbPKfS0_PKiPiPfS3_,(.L_x_30 - _Z22get_gt_bbox_gpu_kerneliiiiiifbPKfS0_PKiPiPfS3_)
        .other          _Z22get_gt_bbox_gpu_kerneliiiiiifbPKfS0_PKiPiPfS3_,@"STO_CUDA_ENTRY STV_DEFAULT"
_Z22get_gt_bbox_gpu_kerneliiiiiifbPKfS0_PKiPiPfS3_:
.text._Z22get_gt_bbox_gpu_kerneliiiiiifbPKfS0_PKiPiPfS3_:
[----:B------:R-:W-:Y:S08]  /*0000*/  LDC R1, c[0x0][0x37c] ;  /* 0x0000df00ff017b82 */ /* 0x000ff00000000800 */
[----:B------:R-:W0:Y:S08]  /*0010*/  LDC.64 R2, c[0x0][0x380] ;  /* 0x0000e000ff027b82 */ /* 0x000e300000000a00 */
[----:B------:R-:W0:Y:S02]  /*0020*/  LDC.64 R4, c[0x0][0x388] ;  /* 0x0000e200ff047b82 */ /* 0x000e240000000a00 */
[----:B0-----:R-:W-:-:S04]  /*0030*/  IMAD R0, R4, R2, RZ ;  /* 0x0000000204007224 */ /* 0x001fc800078e02ff */
[----:B------:R-:W-:-:S05]  /*0040*/  IMAD R0, R0, R5, RZ ;  /* 0x0000000500007224 */ /* 0x000fca00078e02ff */
[----:B------:R-:W-:-:S04]  /*0050*/  VIMNMX R0, PT, PT, R0, R3, PT ;  /* 0x0000000300007248 */ /* 0x000fc80003fe0100 */
[----:B------:R-:W-:-:S13]  /*0060*/  ISETP.GE.AND P0, PT, R0, 0x1, PT ;  /* 0x000000010000780c */ /* 0x000fda0003f06270 */
[----:B------:R-:W-:Y:S05]  /*0070*/  @!P0 EXIT ;  /* 0x000000000000894d */ /* 0x000fea0003800000 */
[----:B------:R-:W0:Y:S01]  /*0080*/  LDC.64 R6, c[0x0][0x3b8] ;  /* 0x0000ee00ff067b82 */ /* 0x000e220000000a00 */
[----:B------:R-:W0:Y:S01]  /*0090*/  LDCU.64 UR8, c[0x0][0x358] ;  /* 0x00006b00ff0877ac */ /* 0x000e220008000a00 */
[----:B------:R-:W-:Y:S01]  /*00a0*/  ISETP.GE.AND P0, PT, R2, 0x2, PT ;  /* 0x000000020200780c */ /* 0x000fe20003f06270 */
[----:B0-----:R0:W-:-:S12]  /*00b0*/  STG.E desc[UR8][R6.64], RZ ;  /* 0x000000ff06007986 */ /* 0x0011d8000c101908 */
[----:B------:R-:W-:Y:S05]  /*00c0*/  @!P0 BRA `(.L_x_0) ;  /* 0x0000000800988947 */ /* 0x000fea0003800000 */
[C---:B------:R-:W-:Y:S02]  /*00d0*/  VIADD R0, R2.reuse, 0xfffffffe ;  /* 0xfffffffe02007836 */ /* 0x040fe40000000000 */
[----:B------:R-:W-:-:S03]  /*00e0*/  VIADD R3, R2, 0xffffffff ;  /* 0xffffffff02037836 */ /* 0x000fc60000000000 */
[----:B------:R-:W-:Y:S01]  /*00f0*/  ISETP.GE.U32.AND P0, PT, R0, 0xf, PT ;  /* 0x0000000f0000780c */ /* 0x000fe20003f06070 */
[----:B------:R-:W-:Y:S01]  /*0100*/  IMAD.MOV.U32 R0, RZ, RZ, 0x1 ;  /* 0x00000001ff007424 */ /* 0x000fe200078e00ff */
[----:B------:R-:W-:-:S11]  /*0110*/  LOP3.LUT R12, R3, 0xf, RZ, 0xc0, !PT ;  /* 0x0000000f030c7812 */ /* 0x000fd600078ec0ff */
[----:B------:R-:W-:Y:S05]  /*0120*/  @!P0 BRA `(.L_x_1) ;  /* 0x0000000000f08947 */ /* 0x000fea0003800000 */
[----:B------:R-:W-:Y:S01]  /*0130*/  HFMA2 R5, -RZ, RZ, 0, 5.9604644775390625e-08 ;  /* 0x00000001ff057431 */ /* 0x000fe200000001ff */
[----:B------:R-:W-:-:S07]  /*0140*/  LOP3.LUT R0, R3, 0xfffffff0, RZ, 0xc0, !PT ;  /* 0xfffffff003007812 */ /* 0x000fce00078ec0ff */
.L_x_2:
[----:B0---4-:R-:W0:Y:S08]  /*0150*/  LDC.64 R6, c[0x0][0x3b8] ;  /* 0x0000ee00ff067b82 */ /* 0x011e300000000a00 */
[----:B------:R-:W1:Y:S01]  /*0160*/  LDC.64 R8, c[0x0][0x3b0] ;  /* 0x0000ec00ff087b82 */ /* 0x000e620000000a00 */
[----:B0-----:R-:W-:-:S05]  /*0170*/  IMAD.WIDE.U32 R6, R5, 0x4, R6 ;  /* 0x0000000405067825 */ /* 0x001fca00078e0006 */
[----:B------:R-:W2:Y:S01]  /*0180*/  LDG.E R10, desc[UR8][R6.64+-0x4] ;  /* 0xfffffc08060a7981 */ /* 0x000ea2000c1e1900 */
[----:B-1----:R-:W-:-:S05]  /*0190*/  IMAD.WIDE.U32 R8, R5, 0x4, R8 ;  /* 0x0000000405087825 */ /* 0x002fca00078e0008 */
[----:B------:R-:W2:Y:S02]  /*01a0*/  LDG.E R11, desc[UR8][R8.64+-0x4] ;  /* 0xfffffc08080b7981 */ /* 0x000ea4000c1e1900 */
[----:B--2---:R-:W-:-:S05]  /*01b0*/  IMAD.IADD R11, R10, 0x1, R11 ;  /* 0x000000010a0b7824 */ /* 0x004fca00078e020b */
[----:B------:R0:W-:Y:S04]  /*01c0*/  STG.E desc[UR8][R6.64], R11 ;  /* 0x0000000b06007986 */ /* 0x0001e8000c101908 */
[----:B------:R-:W2:Y:S02]  /*01d0*/  LDG.E R10, desc[UR8][R8.64] ;  /* 0x00000008080a7981 */ /* 0x000ea4000c1e1900 */
[----:B--2---:R-:W-:-:S05]  /*01e0*/  IMAD.IADD R13, R11, 0x1, R10 ;  /* 0x000000010b0d7824 */ /* 0x004fca00078e020a */
[----:B------:R1:W-:Y:S04]  /*01f0*/  STG.E desc[UR8][R6.64+0x4], R13 ;  /* 0x0000040d06007986 */ /* 0x0003e8000c101908 */
[----:B------:R-:W2:Y:S02]  /*0200*/  LDG.E R10, desc[UR8][R8.64+0x4] ;  /* 0x00000408080a7981 */ /* 0x000ea4000c1e1900 */
[----:B--2---:R-:W-:-:S05]  /*0210*/  IMAD.IADD R15, R13, 0x1, R10 ;  /* 0x000000010d0f7824 */ /* 0x004fca00078e020a */
[----:B------:R2:W-:Y:S04]  /*0220*/  STG.E desc[UR8][R6.64+0x8], R15 ;  /* 0x0000080f06007986 */ /* 0x0005e8000c101908 */
[----:B------:R-:W3:Y:S02]  /*0230*/  LDG.E R10, desc[UR8][R8.64+0x8] ;  /* 0x00000808080a7981 */ /* 0x000ee4000c1e1900 */
[----:B---3--:R-:W-:-:S05]  /*0240*/  IADD3 R17, PT, PT, R15, R10, RZ ;  /* 0x0000000a0f117210 */ /* 0x008fca0007ffe0ff */
[----:B------:R3:W-:Y:S04]  /*0250*/  STG.E desc[UR8][R6.64+0xc], R17 ;  /* 0x00000c1106007986 */ /* 0x0007e8000c101908 */
[----:B------:R-:W0:Y:S02]  /*0260*/  LDG.E R10, desc[UR8][R8.64+0xc] ;  /* 0x00000c08080a7981 */ /* 0x000e24000c1e1900 */
[----:B0-----:R-:W-:-:S05]  /*0270*/  IMAD.IADD R11, R17, 0x1, R10 ;  /* 0x00000001110b7824 */ /* 0x001fca00078e020a */
[----:B------:R0:W-:Y:S04]  /*0280*/  STG.E desc[UR8][R6.64+0x10], R11 ;  /* 0x0000100b06007986 */ /* 0x0001e8000c101908 */
[----:B------:R-:W1:Y:S02]  /*0290*/  LDG.E R10, desc[UR8][R8.64+0x10] ;  /* 0x00001008080a7981 */ /* 0x000e64000c1e1900 */
[----:B-1----:R-:W-:-:S05]  /*02a0*/  IMAD.IADD R13, R11, 0x1, R10 ;  /* 0x000000010b0d7824 */ /* 0x002fca00078e020a */
        /* <DEDUP_REMOVED lines=28> */
[----:B------:R-:W3:Y:S01]  /*0470*/  LDG.E R10, desc[UR8][R8.64+0x38] ;  /* 0x00003808080a7981 */ /* 0x000ee2000c1e1900 */
[----:B------:R-:W-:-:S05]  /*0480*/  VIADD R19, R5, 0xf ;  /* 0x0000000f05137836 */ /* 0x000fca0000000000 */
[----:B------:R-:W-:Y:S01]  /*0490*/  ISETP.NE.AND P0, PT, R19, R0, PT ;  /* 0x000000001300720c */ /* 0x000fe20003f05270 */
[----:B------:R-:W-:Y:S01]  /*04a0*/  VIADD R5, R5, 0x10 ;  /* 0x0000001005057836 */ /* 0x000fe20000000000 */
[----:B---3--:R-:W-:-:S05]  /*04b0*/  IADD3 R17, PT, PT, R15, R10, RZ ;  /* 0x0000000a0f117210 */ /* 0x008fca0007ffe0ff */
[----:B------:R4:W-:Y:S06]  /*04c0*/  STG.E desc[UR8][R6.64+0x3c], R17 ;  /* 0x00003c1106007986 */ /* 0x0009ec000c101908 */
[----:B------:R-:W-:Y:S05]  /*04d0*/  @P0 BRA `(.L_x_2) ;  /* 0xfffffffc001c0947 */ /* 0x000fea000383ffff */
[----:B------:R-:W-:-:S07]  /*04e0*/  IMAD.MOV.U32 R0, RZ, RZ, R5 ;  /* 0x000000ffff007224 */ /* 0x000fce00078e0005 */
.L_x_1:
[----:B------:R-:W-:-:S13]  /*04f0*/  ISETP.NE.AND P0, PT, R12, RZ, PT ;  /* 0x000000ff0c00720c */ /* 0x000fda0003f05270 */
[----:B------:R-:W-:Y:S05]  /*0500*/  @!P0 BRA `(.L_x_0) ;  /* 0x0000000400888947 */ /* 0x000fea0003800000 */
[----:B------:R-:W-:Y:S02]  /*0510*/  ISETP.GE.U32.AND P0, PT, R12, 0x8, PT ;  /* 0x000000080c00780c */ /* 0x000fe40003f06070 */
[----:B------:R-:W-:-:S04]  /*0520*/  LOP3.LUT R20, R3, 0x7, RZ, 0xc0, !PT ;  /* 0x0000000703147812 */ /* 0x000fc800078ec0ff */
[----:B------:R-:W-:-:S07]  /*0530*/  ISETP.NE.AND P1, PT, R20, RZ, PT ;  /* 0x000000ff1400720c */ /* 0x000fce0003f25270 */
[----:B------:R-:W-:Y:S06]  /*0540*/  @!P0 BRA `(.L_x_3) ;  /* 0x0000000000c48947 */ /* 0x000fec0003800000 */
[----:B------:R-:W1:Y:S08]  /*0550*/  LDC.64 R8, c[0x0][0x3b0] ;  /* 0x0000ec00ff087b82 */ /* 0x000e700000000a00 */
[----:B----4-:R-:W2:Y:S01]  /*0560*/  LDC.64 R12, c[0x0][0x3b8] ;  /* 0x0000ee00ff0c7b82 */ /* 0x010ea20000000a00 */
[----:B-1----:R-:W-:-:S05]  /*0570*/  IMAD.WIDE R8, R0, 0x4, R8 ;  /* 0x0000000400087825 */ /* 0x002fca00078e0208 */
[----:B------:R-:W3:Y:S01]  /*0580*/  LDG.E R14, desc[UR8][R8.64+-0x4] ;  /* 0xfffffc08080e7981 */ /* 0x000ee2000c1e1900 */
[----:B--2---:R-:W-:-:S05]  /*0590*/  IMAD.WIDE R10, R0, 0x4, R12 ;  /* 0x00000004000a7825 */ /* 0x004fca00078e020c */
[----:B------:R-:W3:Y:S01]  /*05a0*/  LDG.E R5, desc[UR8][R10.64+-0x4] ;  /* 0xfffffc080a057981 */ /* 0x000ee2000c1e1900 */
[----:B0-----:R-:W-:Y:S01]  /*05b0*/  IMAD.WIDE.U32 R6, R0, 0x4, R12 ;  /* 0x0000000400067825 */ /* 0x001fe200078e000c */
[----:B---3--:R-:W-:-:S05]  /*05c0*/  IADD3 R5, PT, PT, R5, R14, RZ ;  /* 0x0000000e05057210 */ /* 0x008fca0007ffe0ff */
[----:B------:R0:W-:Y:S04]  /*05d0*/  STG.E desc[UR8][R6.64], R5 ;  /* 0x0000000506007986 */ /* 0x0001e8000c101908 */
[----:B------:R-:W2:Y:S01]  /*05e0*/  LDG.E R16, desc[UR8][R8.64] ;  /* 0x0000000808107981 */ /* 0x000ea2000c1e1900 */
[----:B------:R-:W-:-:S04]  /*05f0*/  VIADD R15, R0, 0x1 ;  /* 0x00000001000f7836 */ /* 0x000fc80000000000 */
[----:B------:R-:W-:-:S04]  /*0600*/  IMAD.WIDE.U32 R14, R15, 0x4, R12 ;  /* 0x000000040f0e7825 */ /* 0x000fc800078e000c */
[----:B--2---:R-:W-:-:S05]  /*0610*/  IMAD.IADD R21, R5, 0x1, R16 ;  /* 0x0000000105157824 */ /* 0x004fca00078e0210 */
[----:B------:R1:W-:Y:S04]  /*0620*/  STG.E desc[UR8][R14.64], R21 ;  /* 0x000000150e007986 */ /* 0x0003e8000c101908 */
[----:B------:R-:W2:Y:S04]  /*0630*/  LDG.E R18, desc[UR8][R10.64+0x4] ;  /* 0x000004080a127981 */ /* 0x000ea8000c1e1900 */
[----:B------:R-:W2:Y:S01]  /*0640*/  LDG.E R19, desc[UR8][R8.64+0x4] ;  /* 0x0000040808137981 */ /* 0x000ea2000c1e1900 */
[----:B------:R-:W-:-:S04]  /*0650*/  VIADD R17, R0, 0x2 ;  /* 0x0000000200117836 */ /* 0x000fc80000000000 */
[----:B------:R-:W-:Y:S01]  /*0660*/  IMAD.WIDE.U32 R16, R17, 0x4, R12 ;  /* 0x0000000411107825 */ /* 0x000fe200078e000c */
[----:B--2---:R-:W-:-:S05]  /*0670*/  IADD3 R23, PT, PT, R18, R19, RZ ;  /* 0x0000001312177210 */ /* 0x004fca0007ffe0ff */
[----:B------:R2:W-:Y:S04]  /*0680*/  STG.E desc[UR8][R16.64], R23 ;  /* 0x0000001710007986 */ /* 0x0005e8000c101908 */
[----:B0-----:R-:W3:Y:S04]  /*0690*/  LDG.E R5, desc[UR8][R10.64+0x8] ;  /* 0x000008080a057981 */ /* 0x001ee8000c1e1900 */
[----:B------:R-:W3:Y:S01]  /*06a0*/  LDG.E R22, desc[UR8][R8.64+0x8] ;  /* 0x0000080808167981 */ /* 0x000ee2000c1e1900 */
[----:B------:R-:W-:-:S04]  /*06b0*/  VIADD R19, R0, 0x3 ;  /* 0x0000000300137836 */ /* 0x000fc80000000000 */
[----:B------:R-:W-:-:S04]  /*06c0*/  IMAD.WIDE.U32 R18, R19, 0x4, R12 ;  /* 0x0000000413127825 */ /* 0x000fc800078e000c */
[----:B---3--:R-:W-:-:S05]  /*06d0*/  IMAD.IADD R5, R5, 0x1, R22 ;  /* 0x0000000105057824 */ /* 0x008fca00078e0216 */
[----:B------:R0:W-:Y:S04]  /*06e0*/  STG.E desc[UR8][R18.64], R5 ;  /* 0x0000000512007986 */ /* 0x0001e8000c101908 */
[----:B-1----:R-:W3:Y:S04]  /*06f0*/  LDG.E R21, desc[UR8][R10.64+0xc] ;  /* 0x00000c080a157981 */ /* 0x002ee8000c1e1900 */
[----:B------:R-:W3:Y:S01]  /*0700*/  LDG.E R22, desc[UR8][R8.64+0xc] ;  /* 0x00000c0808167981 */ /* 0x000ee2000c1e1900 */
[----:B------:R-:W-:-:S04]  /*0710*/  VIADD R15, R0, 0x4 ;  /* 0x00000004000f7836 */ /* 0x000fc80000000000 */
[----:B------:R-:W-:Y:S01]  /*0720*/  IMAD.WIDE.U32 R14, R15, 0x4, R12 ;  /* 0x000000040f0e7825 */ /* 0x000fe200078e000c */
[----:B---3--:R-:W-:-:S05]  /*0730*/  IADD3 R21, PT, PT, R21, R22, RZ ;  /* 0x0000001615157210 */ /* 0x008fca0007ffe0ff */
[----:B------:R1:W-:Y:S04]  /*0740*/  STG.E desc[UR8][R14.64], R21 ;  /* 0x000000150e007986 */ /* 0x0003e8000c101908 */
[----:B------:R-:W3:Y:S04]  /*0750*/  LDG.E R22, desc[UR8][R10.64+0x10] ;  /* 0x000010080a167981 */ /* 0x000ee8000c1e1900 */
[----:B--2---:R-:W3:Y:S01]  /*0760*/  LDG.E R23, desc[UR8][R8.64+0x10] ;  /* 0x0000100808177981 */ /* 0x004ee2000c1e1900 */
[----:B------:R-:W-:-:S04]  /*0770*/  VIADD R17, R0, 0x5 ;  /* 0x0000000500117836 */ /* 0x000fc80000000000 */
[----:B------:R-:W-:-:S04]  /*0780*/  IMAD.WIDE.U32 R16, R17, 0x4, R12 ;  /* 0x0000000411107825 */ /* 0x000fc800078e000c */
[----:B---3--:R-:W-:-:S05]  /*0790*/  IMAD.IADD R23, R22, 0x1, R23 ;  /* 0x0000000116177824 */ /* 0x008fca00078e0217 */
[----:B------:R2:W-:Y:S04]  /*07a0*/  STG.E desc[UR8][R16.64], R23 ;  /* 0x0000001710007986 */ /* 0x0005e8000c101908 */
[----:B0-----:R-:W3:Y:S04]  /*07b0*/  LDG.E R18, desc[UR8][R10.64+0x14] ;  /* 0x000014080a127981 */ /* 0x001ee8000c1e1900 */
[----:B------:R-:W3:Y:S01]  /*07c0*/  LDG.E R19, desc[UR8][R8.64+0x14] ;  /* 0x0000140808137981 */ /* 0x000ee2000c1e1900 */
[----:B------:R-:W-:-:S04]  /*07d0*/  VIADD R5, R0, 0x6 ;  /* 0x0000000600057836 */ /* 0x000fc80000000000 */
[----:B------:R-:W-:Y:S01]  /*07e0*/  IMAD.WIDE.U32 R12, R5, 0x4, R12 ;  /* 0x00000004050c7825 */ /* 0x000fe200078e000c */
[----:B---3--:R-:W-:-:S05]  /*07f0*/  IADD3 R19, PT, PT, R18, R19, RZ ;  /* 0x0000001312137210 */ /* 0x008fca0007ffe0ff */
[----:B------:R2:W-:Y:S04]  /*0800*/  STG.E desc[UR8][R12.64], R19 ;  /* 0x000000130c007986 */ /* 0x0005e8000c101908 */
[----:B------:R-:W3:Y:S04]  /*0810*/  LDG.E R5, desc[UR8][R10.64+0x18] ;  /* 0x000018080a057981 */ /* 0x000ee8000c1e1900 */
[----:B-1----:R-:W3:Y:S01]  /*0820*/  LDG.E R14, desc[UR8][R8.64+0x18] ;  /* 0x00001808080e7981 */ /* 0x002ee2000c1e1900 */
[----:B------:R-:W-:Y:S02]  /*0830*/  VIADD R0, R0, 0x8 ;  /* 0x0000000800007836 */ /* 0x000fe40000000000 */
[----:B---3--:R-:W-:-:S05]  /*0840*/  IMAD.IADD R5, R5, 0x1, R14 ;  /* 0x0000000105057824 */ /* 0x008fca00078e020e */
[----:B------:R2:W-:Y:S02]  /*0850*/  STG.E desc[UR8][R6.64+0x1c], R5 ;  /* 0x00001c0506007986 */ /* 0x0005e4000c101908 */
.L_x_3:
[----:B------:R-:W-:Y:S05]  /*0860*/  @!P1 BRA `(.L_x_0) ;  /* 0x0000000000b09947 */ /* 0x000fea0003800000 */
[----:B------:R-:W-:Y:S02]  /*0870*/  ISETP.GE.U32.AND P0, PT, R20, 0x4, PT ;  /* 0x000000041400780c */ /* 0x000fe40003f06070 */
[----:B------:R-:W-:-:S04]  /*0880*/  LOP3.LUT R3, R3, 0x3, RZ, 0xc0, !PT ;  /* 0x0000000303037812 */ /* 0x000fc800078ec0ff */
[----:B------:R-:W-:-:S07]  /*0890*/  ISETP.NE.AND P1, PT, R3, RZ, PT ;  /* 0x000000ff0300720c */ /* 0x000fce0003f25270 */
[----:B------:R-:W-:Y:S06]  /*08a0*/  @!P0 BRA `(.L_x_4) ;  /* 0x0000000000648947 */ /* 0x000fec0003800000 */
[----:B------:R-:W1:Y:S08]  /*08b0*/  LDC.64 R8, c[0x0][0x3b0] ;  /* 0x0000ec00ff087b82 */ /* 0x000e700000000a00 */
[----:B--2-4-:R-:W2:Y:S01]  /*08c0*/  LDC.64 R12, c[0x0][0x3b8] ;  /* 0x0000ee00ff0c7b82 */ /* 0x014ea20000000a00 */
[----:B-1----:R-:W-:-:S05]  /*08d0*/  IMAD.WIDE R8, R0, 0x4, R8 ;  /* 0x0000000400087825 */ /* 0x002fca00078e0208 */
[----:B------:R-:W3:Y:S01]  /*08e0*/  LDG.E R14, desc[UR8][R8.64+-0x4] ;  /* 0xfffffc08080e7981 */ /* 0x000ee2000c1e1900 */
[----:B--2---:R-:W-:-:S05]  /*08f0*/  IMAD.WIDE R10, R0, 0x4, R12 ;  /* 0x00000004000a7825 */ /* 0x004fca00078e020c */
[----:B------:R-:W3:Y:S01]  /*0900*/  LDG.E R5, desc[UR8][R10.64+-0x4] ;  /* 0xfffffc080a057981 */ /* 0x000ee2000c1e1900 */
[----:B0-----:R-:W-:-:S04]  /*0910*/  IMAD.WIDE.U32 R6, R0, 0x4, R12 ;  /* 0x0000000400067825 */ /* 0x001fc800078e000c */
[----:B---3--:R-:W-:-:S05]  /*0920*/  IMAD.IADD R5, R5, 0x1, R14 ;  /* 0x0000000105057824 */ /* 0x008fca00078e020e */
[----:B------:R0:W-:Y:S04]  /*0930*/  STG.E desc[UR8][R6.64], R5 ;  /* 0x0000000506007986 */ /* 0x0001e8000c101908 */
[----:B------:R-:W2:Y:S01]  /*0940*/  LDG.E R16, desc[UR8][R8.64] ;  /* 0x0000000808107981 */ /* 0x000ea2000c1e1900 */
[----:B------:R-:W-:-:S05]  /*0950*/  IADD3 R15, PT, PT, R0, 0x1, RZ ;  /* 0x00000001000f7810 */ /* 0x000fca0007ffe0ff */
[----:B------:R-:W-:-:S04]  /*0960*/  IMAD.WIDE.U32 R14, R15, 0x4, R12 ;  /* 0x000000040f0e7825 */ /* 0x000fc800078e000c */
[----:B--2---:R-:W-:-:S05]  /*0970*/  IMAD.IADD R17, R5, 0x1, R16 ;  /* 0x0000000105117824 */ /* 0x004fca00078e0210 */
[----:B------:R1:W-:Y:S04]  /*0980*/  STG.E desc[UR8][R14.64], R17 ;  /* 0x000000110e007986 */ /* 0x0003e8000c101908 */
[----:B------:R-:W2:Y:S04]  /*0990*/  LDG.E R16, desc[UR8][R10.64+0x4] ;  /* 0x000004080a107981 */ /* 0x000ea8000c1e1900 */
[----:B------:R-:W2:Y:S01]  /*09a0*/  LDG.E R19, desc[UR8][R8.64+0x4] ;  /* 0x0000040808137981 */ /* 0x000ea2000c1e1900 */
[----:B------:R-:W-:-:S04]  /*09b0*/  VIADD R21, R0, 0x2 ;  /* 0x0000000200157836 */ /* 0x000fc80000000000 */
[----:B------:R-:W-:-:S04]  /*09c0*/  IMAD.WIDE.U32 R12, R21, 0x4, R12 ;  /* 0x00000004150c7825 */ /* 0x000fc800078e000c */
[----:B--2---:R-:W-:-:S05]  /*09d0*/  IMAD.IADD R19, R16, 0x1, R19 ;  /* 0x0000000110137824 */ /* 0x004fca00078e0213 */
[----:B------:R1:W-:Y:S04]  /*09e0*/  STG.E desc[UR8][R12.64], R19 ;  /* 0x000000130c007986 */ /* 0x0003e8000c101908 */
[----:B0-----:R-:W2:Y:S04]  /*09f0*/  LDG.E R5, desc[UR8][R10.64+0x8] ;  /* 0x000008080a057981 */ /* 0x001ea8000c1e1900 */
[----:B------:R-:W2:Y:S01]  /*0a00*/  LDG.E R16, desc[UR8][R8.64+0x8] ;  /* 0x0000080808107981 */ /* 0x000ea2000c1e1900 */
[----:B------:R-:W-:Y:S01]  /*0a10*/  VIADD R0, R0, 0x4 ;  /* 0x0000000400007836 */ /* 0x000fe20000000000 */
[----:B--2---:R-:W-:-:S05]  /*0a20*/  IADD3 R5, PT, PT, R5, R16, RZ ;  /* 0x0000001005057210 */ /* 0x004fca0007ffe0ff */
[----:B------:R1:W-:Y:S02]  /*0a30*/  STG.E desc[UR8][R6.64+0xc], R5 ;  /* 0x00000c0506007986 */ /* 0x0003e4000c101908 */
.L_x_4:
[----:B------:R-:W-:Y:S05]  /*0a40*/  @!P1 BRA `(.L_x_0) ;  /* 0x0000000000389947 */ /* 0x000fea0003800000 */
[----:B-1--4-:R-:W1:Y:S01]  /*0a50*/  LDC.64 R14, c[0x0][0x3b0] ;  /* 0x0000ec00ff0e7b82 */ /* 0x012e620000000a00 */
[----:B------:R-:W-:-:S07]  /*0a60*/  UMOV UR4, URZ ;  /* 0x000000ff00047c82 */ /* 0x000fce0008000000 */
[----:B--2---:R-:W2:Y:S02]  /*0a70*/  LDC.64 R12, c[0x0][0x3b8] ;  /* 0x0000ee00ff0c7b82 */ /* 0x004ea40000000a00 */
.L_x_5:
[----:B0-2---:R-:W-:-:S04]  /*0a80*/  IMAD.WIDE R6, R0, 0x4, R12 ;  /* 0x0000000400067825 */ /* 0x005fc800078e020c */
[C---:B-1----:R-:W-:Y:S02]  /*0a90*/  IMAD.WIDE R8, R0.reuse, 0x4, R14 ;  /* 0x0000000400087825 */ /* 0x042fe400078e020e */
[----:B------:R-:W2:Y:S04]  /*0aa0*/  LDG.E R6, desc[UR8][R6.64+-0x4] ;  /* 0xfffffc0806067981 */ /* 0x000ea8000c1e1900 */
[----:B------:R-:W2:Y:S01]  /*0ab0*/  LDG.E R9, desc[UR8][R8.64+-0x4] ;  /* 0xfffffc0808097981 */ /* 0x000ea2000c1e1900 */
[----:B---3--:R-:W-:Y:S01]  /*0ac0*/  IMAD.WIDE.U32 R10, R0, 0x4, R12 ;  /* 0x00000004000a7825 */ /* 0x008fe200078e000c */
[----:B------:R-:W-:-:S03]  /*0ad0*/  UIADD3 UR4, UPT, UPT, UR4, 0x1, URZ ;  /* 0x0000000104047890 */ /* 0x000fc6000fffe0ff */
[----:B------:R-:W-:-:S03]  /*0ae0*/  VIADD R0, R0, 0x1 ;  /* 0x0000000100007836 */ /* 0x000fc60000000000 */
[----:B------:R-:W-:Y:S01]  /*0af0*/  ISETP.NE.AND P0, PT, R3, UR4, PT ;  /* 0x0000000403007c0c */ /* 0x000fe2000bf05270 */
[----:B--2---:R-:W-:-:S05]  /*0b00*/  IMAD.IADD R5, R6, 0x1, R9 ;  /* 0x0000000106057824 */ /* 0x004fca00078e0209 */
[----:B------:R3:W-:Y:S07]  /*0b10*/  STG.E desc[UR8][R10.64], R5 ;  /* 0x000000050a007986 */ /* 0x0007ee000c101908 */
[----:B------:R-:W-:Y:S05]  /*0b20*/  @P0 BRA `(.L_x_5) ;  /* 0xfffffffc00d40947 */ /* 0x000fea000383ffff */
.L_x_0:
[----:B------:R-:W5:Y:S08]  /*0b30*/  S2UR UR6, SR_CTAID.X ;  /* 0x00000000000679c3 */ /* 0x000f700000002500 */
[----:B------:R-:W-:Y:S01]  /*0b40*/  BAR.SYNC.DEFER_BLOCKING 0x0 ;  /* 0x0000000000007b1d */ /* 0x000fe20000010000 */
[----:B-----5:R-:W-:-:S13]  /*0b50*/  ISETP.LE.AND P0, PT, R2, UR6, PT ;  /* 0x0000000602007c0c */ /* 0x020fda000bf03270 */
[----:B------:R-:W-:Y:S05]  /*0b60*/  @P0 EXIT ;  /* 0x000000000000094d */ /* 0x000fea0003800000 */
[----:B------:R-:W-:-:S13]  /*0b70*/  ISETP.GE.AND P0, PT, R4, 0x1, PT ;  /* 0x000000010400780c */ /* 0x000fda0003f06270 */
[----:B------:R-:W-:Y:S05]  /*0b80*/  @!P0 EXIT ;  /* 0x000000000000894d */ /* 0x000fea0003800000 */
[----:B------:R-:W5:Y:S02]  /*0b90*/  LDCU.64 UR4, c[0x0][0x390] ;  /* 0x00007200ff0477ac */ /* 0x000f640008000a00 */
[----:B-----5:R-:W-:Y:S02]  /*0ba0*/  I2FP.F32.S32 R0, UR5 ;  /* 0x0000000500007c45 */ /* 0x020fe40008201400 */
[----:B------:R-:W-:-:S07]  /*0bb0*/  I2FP.F32.S32 R2, UR4 ;  /* 0x0000000400027c45 */ /* 0x000fce0008201400 */
.L_x_28:
[----:B------:R-:W5:Y:S02]  /*0bc0*/  LDCU.64 UR4, c[0x0][0x3b0] ;  /* 0x00007600ff0477ac */ /* 0x000f640008000a00 */
[----:B-----5:R-:W-:-:S06]  /*0bd0*/  UIMAD.WIDE UR4, UR6, 0x4, UR4 ;  /* 0x00000004060478a5 */ /* 0x020fcc000f8e0204 */
[----:B------:R-:W-:Y:S01]  /*0be0*/  MOV R4, UR4 ;  /* 0x0000000400047c02 */ /* 0x000fe20008000f00 */
[----:B-123--:R-:W-:-:S05]  /*0bf0*/  IMAD.U32 R5, RZ, RZ, UR5 ;  /* 0x00000005ff057e24 */ /* 0x00efca000f8e00ff */
[----:B------:R-:W2:Y:S01]  /*0c00*/  LDG.E R4, desc[UR8][R4.64] ;  /* 0x0000000804047981 */ /* 0x000ea2000c1e1900 */
[----:B------:R-:W-:Y:S01]  /*0c10*/  BSSY.RECONVERGENT B0, `(.L_x_6) ;  /* 0x0000239000007945 */ /* 0x000fe20003800200 */
[----:B------:R-:W2:Y:S02]  /*0c20*/  S2R R3, SR_TID.X ;  /* 0x0000000000037919 */ /* 0x000ea40000002100 */
[----:B--2---:R-:W-:-:S13]  /*0c30*/  ISETP.GE.AND P0, PT, R3, R4, PT ;  /* 0x000000040300720c */ /* 0x004fda0003f06270 */
[----:B0-----:R-:W-:Y:S05]  /*0c40*/  @P0 BRA `(.L_x_7) ;  /* 0x0000002000d40947 */ /* 0x001fea0003800000 */
[----:B------:R-:W1:Y:S01]  /*0c50*/  LDC.64 R20, c[0x0][0x3b8] ;  /* 0x0000ee00ff147b82 */ /* 0x000e620000000a00 */
[----:B------:R-:W-:-:S04]  /*0c60*/  IMAD.U32 R5, RZ, RZ, UR6 ;  /* 0x00000006ff057e24 */ /* 0x000fc8000f8e00ff */
[----:B-1----:R-:W-:-:S07]  /*0c70*/  IMAD.WIDE R20, R5, 0x4, R20 ;  /* 0x0000000405147825 */ /* 0x002fce00078e0214 */
.L_x_27:
[----:B------:R-:W2:Y:S01]  /*0c80*/  LDG.E R4, desc[UR8][R20.64] ;  /* 0x0000000814047981 */ /* 0x000ea2000c1e1900 */
[----:B0-----:R-:W1:Y:S01]  /*0c90*/  LDC.64 R8, c[0x0][0x3a0] ;  /* 0x0000e800ff087b82 */ /* 0x001e620000000a00 */
[----:B--2---:R-:W-:-:S04]  /*0ca0*/  IMAD.IADD R4, R4, 0x1, R3 ;  /* 0x0000000104047824 */ /* 0x004fc800078e0203 */
[----:B------:R-:W-:-:S04]  /*0cb0*/  IMAD R5, R4, 0x3, RZ ;  /* 0x0000000304057824 */ /* 0x000fc800078e02ff */
[----:B-1----:R-:W-:-:S05]  /*0cc0*/  IMAD.WIDE R8, R5, 0x4, R8 ;  /* 0x0000000405087825 */ /* 0x002fca00078e0208 */
[----:B------:R1:W5:Y:S04]  /*0cd0*/  LDG.E R4, desc[UR8][R8.64] ;  /* 0x0000000808047981 */ /* 0x000368000c1e1900 */
[----:B------:R1:W5:Y:S04]  /*0ce0*/  LDG.E R5, desc[UR8][R8.64+0x4] ;  /* 0x0000040808057981 */ /* 0x000368000c1e1900 */
[----:B0---4-:R1:W5:Y:S01]  /*0cf0*/  LDG.E R6, desc[UR8][R8.64+0x8] ;  /* 0x0000080808067981 */ /* 0x011362000c1e1900 */
[----:B------:R-:W-:-:S07]  /*0d00*/  HFMA2 R7, -RZ, RZ, 0, 0 ;  /* 0x00000000ff077431 */ /* 0x000fce00000001ff */
.L_x_26:
[----:B------:R-:W1:Y:S01]  /*0d10*/  LDCU.64 UR4, c[0x0][0x388] ;  /* 0x00007100ff0477ac */ /* 0x000e620008000a00 */
[----:B0-----:R-:W0:Y:S01]  /*0d20*/  LDC.64 R22, c[0x0][0x3a8] ;  /* 0x0000ea00ff167b82 */ /* 0x001e220000000a00 */
[----:B-1----:R-:W-:-:S04]  /*0d30*/  IMAD.U32 R8, RZ, RZ, UR4 ;  /* 0x00000004ff087e24 */ /* 0x002fc8000f8e00ff */
[----:B------:R-:W-:-:S04]  /*0d40*/  IMAD R8, R8, UR6, R7 ;  /* 0x0000000608087c24 */ /* 0x000fc8000f8e0207 */
[----:B------:R-:W-:-:S04]  /*0d50*/  IMAD R9, R8, UR5, RZ ;  /* 0x0000000508097c24 */ /* 0x000fc8000f8e02ff */
[----:B0-----:R-:W-:-:S05]  /*0d60*/  IMAD.WIDE R22, R9, 0x4, R22 ;  /* 0x0000000409167825 */ /* 0x001fca00078e0216 */
[----:B------:R-:W2:Y:S04]  /*0d70*/  LDG.E R8, desc[UR8][R22.64+0x4] ;  /* 0x0000040816087981 */ /* 0x000ea8000c1e1900 */
[----:B------:R-:W2:Y:S04]  /*0d80*/  LDG.E R9, desc[UR8][R22.64+0x8] ;  /* 0x0000080816097981 */ /* 0x000ea8000c1e1900 */
[----:B------:R-:W3:Y:S01]  /*0d90*/  LDG.E R10, desc[UR8][R22.64] ;  /* 0x00000008160a7981 */ /* 0x000ee2000c1e1900 */
[----:B------:R-:W-:-:S05]  /*0da0*/  VIADD R7, R7, 0x1 ;  /* 0x0000000107077836 */ /* 0x000fca0000000000 */
[----:B------:R-:W-:-:S04]  /*0db0*/  ISETP.NE.AND P1, PT, R7, UR4, PT ;  /* 0x0000000407007c0c */ /* 0x000fc8000bf25270 */
[----:B------:R-:W-:Y:S01]  /*0dc0*/  P2R R18, PR, RZ, 0x2 ;  /* 0x00000002ff127803 */ /* 0x000fe20000000000 */
[----:B--2---:R-:W-:-:S04]  /*0dd0*/  FMUL R11, R8, R9 ;  /* 0x00000009080b7220 */ /* 0x004fc80000400000 */
[----:B---3--:R-:W-:-:S05]  /*0de0*/  FMUL R11, R10, R11 ;  /* 0x0000000b0a0b7220 */ /* 0x008fca0000400000 */
[----:B------:R-:W-:-:S13]  /*0df0*/  FSETP.GT.AND P0, PT, R11, RZ, PT ;  /* 0x000000ff0b00720b */ /* 0x000fda0003f04000 */
[----:B------:R-:W-:Y:S05]  /*0e00*/  @!P0 BRA `(.L_x_8) ;  /* 0x0000002000388947 */ /* 0x000fea0003800000 */
[----:B------:R-:W2:Y:S04]  /*0e10*/  LDG.E R11, desc[UR8][R22.64+0x18] ;  /* 0x00001808160b7981 */ /* 0x000ea8000c1e1900 */
[----:B------:R0:W5:Y:S04]  /*0e20*/  LDG.E R13, desc[UR8][R22.64+0xc] ;  /* 0x00000c08160d7981 */ /* 0x000168000c1e1900 */
[----:B------:R0:W5:Y:S04]  /*0e30*/  LDG.E R12, desc[UR8][R22.64+0x10] ;  /* 0x00001008160c7981 */ /* 0x000168000c1e1900 */
[----:B------:R0:W5:Y:S04]  /*0e40*/  LDG.E R15, desc[UR8][R22.64+0x14] ;  /* 0x00001408160f7981 */ /* 0x000168000c1e1900 */
[----:B------:R0:W5:Y:S04]  /*0e50*/  LDG.E R17, desc[UR8][R22.64+0x1c] ;  /* 0x00001c0816117981 */ /* 0x000168000c1e1900 */
[----:B------:R0:W5:Y:S01]  /*0e60*/  LDG.E R19, desc[UR8][R22.64+0x20] ;  /* 0x0000200816137981 */ /* 0x000162000c1e1900 */
[C---:B--2---:R-:W-:Y:S01]  /*0e70*/  FMUL R34, R11.reuse, 0.63661974668502807617 ;  /* 0x3f22f9830b227820 */ /* 0x044fe20000400000 */
[----:B------:R-:W-:-:S04]  /*0e80*/  FSETP.GE.AND P0, PT, |R11|, 105615, PT ;  /* 0x47ce47800b00780b */ /* 0x000fc80003f06200 */
[----:B------:R-:W-:Y:S01]  /*0e90*/  P2R R33, PR, RZ, 0x1 ;  /* 0x00000001ff217803 */ /* 0x000fe20000000000 */
[----:B------:R-:W1:Y:S02]  /*0ea0*/  F2I.NTZ R34, R34 ;  /* 0x0000002200227305 */ /* 0x000e640000203100 */
[----:B-1----:R-:W-:Y:S01]  /*0eb0*/  I2FP.F32.S32 R14, R34 ;  /* 0x00000022000e7245 */ /* 0x002fe20000201400 */
[----:B------:R-:W-:-:S04]  /*0ec0*/  IMAD.MOV.U32 R16, RZ, RZ, R34 ;  /* 0x000000ffff107224 */ /* 0x000fc800078e0022 */
[----:B------:R-:W-:-:S04]  /*0ed0*/  FFMA R27, R14, -1.5707962512969970703, R11 ;  /* 0xbfc90fda0e1b7823 */ /* 0x000fc8000000000b */
[----:B------:R-:W-:-:S04]  /*0ee0*/  FFMA R27, R14, -7.5497894158615963534e-08, R27 ;  /* 0xb3a221680e1b7823 */ /* 0x000fc8000000001b */
[----:B------:R-:W-:-:S05]  /*0ef0*/  FFMA R14, R14, -5.3903029534742383927e-15, R27 ;  /* 0xa7c234c50e0e7823 */ /* 0x000fca000000001b */
[----:B------:R-:W-:Y:S01]  /*0f00*/  MOV R24, R14 ;  /* 0x0000000e00187202 */ /* 0x000fe20000000f00 */
[----:B0-----:R-:W-:Y:S06]  /*0f10*/  @!P0 BRA `(.L_x_9) ;  /* 0x0000000400708947 */ /* 0x001fec0003800000 */
[----:B------:R-:W-:-:S13]  /*0f20*/  FSETP.NEU.AND P0, PT, |R11|, +INF , PT ;  /* 0x7f8000000b00780b */ /* 0x000fda0003f0d200 */
[----:B------:R-:W-:Y:S05]  /*0f30*/  @!P0 BRA `(.L_x_10) ;  /* 0x0000000400608947 */ /* 0x000fea0003800000 */
[----:B------:R-:W0:Y:S01]  /*0f40*/  LDCU.64 UR4, c[0x4][URZ] ;  /* 0x01000000ff0477ac */ /* 0x000e220008000a00 */
[----:B------:R-:W-:Y:S01]  /*0f50*/  IMAD.SHL.U32 R24, R11, 0x100, RZ ;  /* 0x000001000b187824 */ /* 0x000fe200078e00ff */
[----:B------:R-:W-:Y:S02]  /*0f60*/  CS2R R34, SRZ ;  /* 0x0000000000227805 */ /* 0x000fe4000001ff00 */
[----:B------:R-:W-:Y:S02]  /*0f70*/  CS2R R22, SRZ ;  /* 0x0000000000167805 */ /* 0x000fe4000001ff00 */
[----:B------:R-:W-:Y:S01]  /*0f80*/  LOP3.LUT R24, R24, 0x80000000, RZ, 0xfc, !PT ;  /* 0x8000000018187812 */ /* 0x000fe200078efcff */
[----:B0-----:R-:W-:Y:S02]  /*0f90*/  IMAD.U32 R26, RZ, RZ, UR4 ;  /* 0x00000004ff1a7e24 */ /* 0x001fe4000f8e00ff */
[----:B------:R-:W-:-:S07]  /*0fa0*/  IMAD.U32 R27, RZ, RZ, UR5 ;  /* 0x00000005ff1b7e24 */ /* 0x000fce000f8e00ff */
.L_x_11:
[----:B------:R-:W2:Y:S01]  /*0fb0*/  LDG.E.CONSTANT R37, desc[UR8][R26.64] ;  /* 0x000000081a257981 */ /* 0x000ea2000c1e9900 */
[----:B------:R-:W-:Y:S01]  /*0fc0*/  ISETP.EQ.AND P3, PT, R34, RZ, PT ;  /* 0x000000ff2200720c */ /* 0x000fe20003f62270 */
[----:B------:R-:W-:Y:S01]  /*0fd0*/  VIADD R22, R22, 0x1 ;  /* 0x0000000116167836 */ /* 0x000fe20000000000 */
[C---:B------:R-:W-:Y:S02]  /*0fe0*/  ISETP.EQ.AND P4, PT, R34.reuse, 0x4, PT ;  /* 0x000000042200780c */ /* 0x040fe40003f82270 */
[C---:B------:R-:W-:Y:S02]  /*0ff0*/  ISETP.EQ.AND P1, PT, R34.reuse, 0xc, PT ;  /* 0x0000000c2200780c */ /* 0x040fe40003f22270 */
[----:B------:R-:W-:Y:S01]  /*1000*/  ISETP.EQ.AND P2, PT, R34, 0x10, PT ;  /* 0x000000102200780c */ /* 0x000fe20003f42270 */
[----:B--2---:R-:W-:-:S03]  /*1010*/  IMAD.WIDE.U32 R36, R37, R24, RZ ;  /* 0x0000001825247225 */ /* 0x004fc600078e00ff */
[----:B------:R-:W-:-:S04]  /*1020*/  IADD3 R36, P0, PT, R36, R35, RZ ;  /* 0x0000002324247210 */ /* 0x000fc80007f1e0ff */
[----:B------:R-:W-:Y:S01]  /*1030*/  IADD3.X R35, PT, PT, R37, R23, RZ, P0, !PT ;  /* 0x0000001725237210 */ /* 0x000fe200007fe4ff */
[--C-:B------:R-:W-:Y:S01]  /*1040*/  @P3 IMAD.MOV.U32 R25, RZ, RZ, R36.reuse ;  /* 0x000000ffff193224 */ /* 0x100fe200078e0024 */
[C---:B------:R-:W-:Y:S01]  /*1050*/  ISETP.EQ.AND P0, PT, R34.reuse, 0x8, PT ;  /* 0x000000082200780c */ /* 0x040fe20003f02270 */
[--C-:B------:R-:W-:Y:S01]  /*1060*/  @P4 IMAD.MOV.U32 R28, RZ, RZ, R36.reuse ;  /* 0x000000ffff1c4224 */ /* 0x100fe200078e0024 */
[----:B------:R-:W-:Y:S01]  /*1070*/  ISETP.EQ.AND P3, PT, R34, 0x14, PT ;  /* 0x000000142200780c */ /* 0x000fe20003f62270 */
[--C-:B------:R-:W-:Y:S01]  /*1080*/  @P1 IMAD.MOV.U32 R30, RZ, RZ, R36.reuse ;  /* 0x000000ffff1e1224 */ /* 0x100fe200078e0024 */
[----:B------:R-:W-:Y:S01]  /*1090*/  IADD3 R26, P4, PT, R26, 0x4, RZ ;  /* 0x000000041a1a7810 */ /* 0x000fe20007f9e0ff */
[----:B------:R-:W-:Y:S01]  /*10a0*/  @P2 IMAD.MOV.U32 R31, RZ, RZ, R36 ;  /* 0x000000ffff1f2224 */ /* 0x000fe200078e0024 */
[----:B------:R-:W-:-:S03]  /*10b0*/  IADD3 R34, PT, PT, R34, 0x4, RZ ;  /* 0x0000000422227810 */ /* 0x000fc60007ffe0ff */
[----:B------:R-:W-:-:S04]  /*10c0*/  IMAD.X R27, RZ, RZ, R27, P4 ;  /* 0x000000ffff1b7224 */ /* 0x000fc800020e061b */
[----:B------:R-:W-:Y:S02]  /*10d0*/  @P0 MOV R29, R36 ;  /* 0x00000024001d0202 */ /* 0x000fe40000000f00 */
[----:B------:R-:W-:Y:S01]  /*10e0*/  ISETP.NE.AND P0, PT, R22, 0x6, PT ;  /* 0x000000061600780c */ /* 0x000fe20003f05270 */
[----:B------:R-:W-:-:S12]  /*10f0*/  @P3 IMAD.MOV.U32 R32, RZ, RZ, R36 ;  /* 0x000000ffff203224 */ /* 0x000fd800078e0024 */
[----:B------:R-:W-:Y:S05]  /*1100*/  @P0 BRA `(.L_x_11) ;  /* 0xfffffffc00a80947 */ /* 0x000fea000383ffff */
[----:B------:R-:W-:-:S04]  /*1110*/  SHF.R.U32.HI R22, RZ, 0x17, R11 ;  /* 0x00000017ff167819 */ /* 0x000fc8000001160b */
[C---:B------:R-:W-:Y:S02]  /*1120*/  LOP3.LUT R23, R22.reuse, 0xe0, RZ, 0xc0, !PT ;  /* 0x000000e016177812 */ /* 0x040fe400078ec0ff */
[----:B------:R-:W-:-:S03]  /*1130*/  LOP3.LUT P6, RZ, R22, 0x1f, RZ, 0xc0, !PT ;  /* 0x0000001f16ff7812 */ /* 0x000fc600078cc0ff */
[----:B------:R-:W-:-:S05]  /*1140*/  VIADD R23, R23, 0xffffff80 ;  /* 0xffffff8017177836 */ /* 0x000fca0000000000 */
[----:B------:R-:W-:-:S05]  /*1150*/  SHF.R.U32.HI R23, RZ, 0x5, R23 ;  /* 0x00000005ff177819 */ /* 0x000fca0000011617 */
[----:B------:R-:W-:-:S05]  /*1160*/  IMAD.U32 R27, R23, -0x4, RZ ;  /* 0xfffffffc171b7824 */ /* 0x000fca00078e00ff */
[C---:B------:R-:W-:Y:S02]  /*1170*/  ISETP.EQ.AND P2, PT, R27.reuse, -0x18, PT ;  /* 0xffffffe81b00780c */ /* 0x040fe40003f42270 */
[C---:B------:R-:W-:Y:S02]  /*1180*/  ISETP.EQ.AND P3, PT, R27.reuse, -0x14, PT ;  /* 0xffffffec1b00780c */ /* 0x040fe40003f62270 */
[C---:B------:R-:W-:Y:S02]  /*1190*/  ISETP.EQ.AND P0, PT, R27.reuse, -0x10, PT ;  /* 0xfffffff01b00780c */ /* 0x040fe40003f02270 */
[C---:B------:R-:W-:Y:S02]  /*11a0*/  ISETP.EQ.AND P1, PT, R27.reuse, -0xc, PT ;  /* 0xfffffff41b00780c */ /* 0x040fe40003f22270 */
[C---:B------:R-:W-:Y:S02]  /*11b0*/  ISETP.EQ.AND P4, PT, R27.reuse, RZ, PT ;  /* 0x000000ff1b00720c */ /* 0x040fe40003f82270 */
[----:B------:R-:W-:-:S03]  /*11c0*/  ISETP.EQ.AND P5, PT, R27, 0x4, PT ;  /* 0x000000041b00780c */ /* 0x000fc60003fa2270 */
[----:B------:R-:W-:Y:S02]  /*11d0*/  @P2 MOV R24, R25 ;  /* 0x0000001900182202 */ /* 0x000fe40000000f00 */
[C---:B------:R-:W-:Y:S01]  /*11e0*/  ISETP.EQ.AND P2, PT, R27.reuse, -0x8, PT ;  /* 0xfffffff81b00780c */ /* 0x040fe20003f42270 */
[----:B------:R-:W-:Y:S02]  /*11f0*/  @P3 IMAD.MOV.U32 R23, RZ, RZ, R25 ;  /* 0x000000ffff173224 */ /* 0x000fe400078e0019 */
[--C-:B------:R-:W-:Y:S01]  /*1200*/  @P3 IMAD.MOV.U32 R24, RZ, RZ, R28.reuse ;  /* 0x000000ffff183224 */ /* 0x100fe200078e001c */
[----:B------:R-:W-:Y:S01]  /*1210*/  ISETP.EQ.AND P3, PT, R27, -0x4, PT ;  /* 0xfffffffc1b00780c */ /* 0x000fe20003f62270 */
[----:B------:R-:W-:Y:S01]  /*1220*/  @P0 IMAD.MOV.U32 R23, RZ, RZ, R28 ;  /* 0x000000ffff170224 */ /* 0x000fe200078e001c */
[----:B------:R-:W-:Y:S01]  /*1230*/  @P0 MOV R24, R29 ;  /* 0x0000001d00180202 */ /* 0x000fe20000000f00 */
[----:B------:R-:W-:Y:S02]  /*1240*/  @P1 IMAD.MOV.U32 R23, RZ, RZ, R29 ;  /* 0x000000ffff171224 */ /* 0x000fe400078e001d */
[----:B------:R-:W-:-:S04]  /*1250*/  @P1 IMAD.MOV.U32 R24, RZ, RZ, R30 ;  /* 0x000000ffff181224 */ /* 0x000fc800078e001e */
[----:B------:R-:W-:Y:S01]  /*1260*/  @P2 IMAD.MOV.U32 R23, RZ, RZ, R30 ;  /* 0x000000ffff172224 */ /* 0x000fe200078e001e */
[----:B------:R-:W-:-:S03]  /*1270*/  @P2 MOV R24, R31 ;  /* 0x0000001f00182202 */ /* 0x000fc60000000f00 */
[----:B------:R-:W-:Y:S02]  /*1280*/  @P3 IMAD.MOV.U32 R23, RZ, RZ, R31 ;  /* 0x000000ffff173224 */ /* 0x000fe400078e001f */
[--C-:B------:R-:W-:Y:S01]  /*1290*/  @P3 IMAD.MOV.U32 R24, RZ, RZ, R32.reuse ;  /* 0x000000ffff183224 */ /* 0x100fe200078e0020 */
[----:B------:R-:W-:Y:S01]  /*12a0*/  @P4 MOV R24, R35 ;  /* 0x0000002300184202 */ /* 0x000fe20000000f00 */
[----:B------:R-:W-:Y:S02]  /*12b0*/  @P4 IMAD.MOV.U32 R23, RZ, RZ, R32 ;  /* 0x000000ffff174224 */ /* 0x000fe400078e0020 */
[----:B------:R-:W-:Y:S01]  /*12c0*/  @P5 IMAD.MOV.U32 R23, RZ, RZ, R35 ;  /* 0x000000ffff175224 */ /* 0x000fe200078e0023 */
[----:B------:R-:W-:Y:S06]  /*12d0*/  @!P6 BRA `(.L_x_12) ;  /* 0x00000000002ce947 */ /* 0x000fec0003800000 */
[----:B------:R-:W-:Y:S01]  /*12e0*/  @P0 IMAD.MOV.U32 R26, RZ, RZ, R25 ;  /* 0x000000ffff1a0224 */ /* 0x000fe200078e0019 */
[----:B------:R-:W-:Y:S01]  /*12f0*/  ISETP.EQ.AND P0, PT, R27, 0x8, PT ;  /* 0x000000081b00780c */ /* 0x000fe20003f02270 */
[----:B------:R-:W-:Y:S01]  /*1300*/  @P1 IMAD.MOV.U32 R26, RZ, RZ, R28 ;  /* 0x000000ffff1a1224 */ /* 0x000fe200078e001c */
[----:B------:R-:W-:Y:S01]  /*1310*/  @P2 MOV R26, R29 ;  /* 0x0000001d001a2202 */ /* 0x000fe20000000f00 */
[----:B------:R-:W-:Y:S01]  /*1320*/  @P3 IMAD.MOV.U32 R26, RZ, RZ, R30 ;  /* 0x000000ffff1a3224 */ /* 0x000fe200078e001e */
[----:B------:R-:W-:Y:S01]  /*1330*/  LOP3.LUT R22, R22, 0x1f, RZ, 0xc0, !PT ;  /* 0x0000001f16167812 */ /* 0x000fe200078ec0ff */
[----:B------:R-:W-:Y:S02]  /*1340*/  @P4 IMAD.MOV.U32 R26, RZ, RZ, R31 ;  /* 0x000000ffff1a4224 */ /* 0x000fe400078e001f */
[----:B------:R-:W-:Y:S01]  /*1350*/  @P5 IMAD.MOV.U32 R26, RZ, RZ, R32 ;  /* 0x000000ffff1a5224 */ /* 0x000fe200078e0020 */
[----:B------:R-:W-:-:S05]  /*1360*/  SHF.L.W.U32.HI R24, R23, R22, R24 ;  /* 0x0000001617187219 */ /* 0x000fca0000010e18 */
[----:B------:R-:W-:-:S04]  /*1370*/  @P0 MOV R26, R35 ;  /* 0x00000023001a0202 */ /* 0x000fc80000000f00 */
[----:B------:R-:W-:-:S07]  /*1380*/  SHF.L.W.U32.HI R23, R26, R22, R23 ;  /* 0x000000161a177219 */ /* 0x000fce0000010e17 */
.L_x_12:
[C---:B------:R-:W-:Y:S01]  /*1390*/  SHF.L.W.U32.HI R34, R23.reuse, 0x2, R24 ;  /* 0x0000000217227819 */ /* 0x040fe20000010e18 */
[----:B------:R-:W-:Y:S01]  /*13a0*/  IMAD.SHL.U32 R23, R23, 0x4, RZ ;  /* 0x0000000417177824 */ /* 0x000fe200078e00ff */
[----:B------:R-:W-:Y:S01]  /*13b0*/  UMOV UR4, 0x54442d19 ;  /* 0x54442d1900047882 */ /* 0x000fe20000000000 */
[----:B------:R-:W-:Y:S01]  /*13c0*/  UMOV UR5, 0x3bf921fb ;  /* 0x3bf921fb00057882 */ /* 0x000fe20000000000 */
[----:B------:R-:W-:Y:S02]  /*13d0*/  SHF.R.S32.HI R26, RZ, 0x1f, R34 ;  /* 0x0000001fff1a7819 */ /* 0x000fe40000011422 */
[----:B------:R-:W-:Y:S02]  /*13e0*/  ISETP.GE.AND P0, PT, R11, RZ, PT ;  /* 0x000000ff0b00720c */ /* 0x000fe40003f06270 */
[C---:B------:R-:W-:Y:S02]  /*13f0*/  LOP3.LUT R22, R26.reuse, R23, RZ, 0x3c, !PT ;  /* 0x000000171a167212 */ /* 0x040fe400078e3cff */
[----:B------:R-:W-:-:S02]  /*1400*/  LOP3.LUT R23, R26, R34, RZ, 0x3c, !PT ;  /* 0x000000221a177212 */ /* 0x000fc400078e3cff */
[----:B------:R-:W-:Y:S02]  /*1410*/  SHF.R.U32.HI R35, RZ, 0x1e, R24 ;  /* 0x0000001eff237819 */ /* 0x000fe40000011618 */
[C---:B------:R-:W-:Y:S02]  /*1420*/  LOP3.LUT R24, R34.reuse, R11, RZ, 0x3c, !PT ;  /* 0x0000000b22187212 */ /* 0x040fe400078e3cff */
[----:B------:R-:W0:Y:S01]  /*1430*/  I2F.F64.S64 R22, R22 ;  /* 0x0000001600167312 */ /* 0x000e220000301c00 */
[----:B------:R-:W-:Y:S02]  /*1440*/  LEA.HI R34, R34, R35, RZ, 0x1 ;  /* 0x0000002322227211 */ /* 0x000fe400078f08ff */
[----:B------:R-:W-:-:S03]  /*1450*/  ISETP.GE.AND P1, PT, R24, RZ, PT ;  /* 0x000000ff1800720c */ /* 0x000fc60003f26270 */
[----:B------:R-:W-:-:S04]  /*1460*/  IMAD.MOV R24, RZ, RZ, -R34 ;  /* 0x000000ffff187224 */ /* 0x000fc800078e0a22 */
[----:B------:R-:W-:Y:S01]  /*1470*/  @!P0 IMAD.MOV.U32 R34, RZ, RZ, R24 ;  /* 0x000000ffff228224 */ /* 0x000fe200078e0018 */
[----:B0-----:R-:W-:-:S10]  /*1480*/  DMUL R26, R22, UR4 ;  /* 0x00000004161a7c28 */ /* 0x001fd40008000000 */
[----:B------:R-:W0:Y:S02]  /*1490*/  F2F.F32.F64 R26, R26 ;  /* 0x0000001a001a7310 */ /* 0x000e240000301000 */
[----:B0-----:R-:W-:Y:S01]  /*14a0*/  FSEL R24, -R26, R26, !P1 ;  /* 0x0000001a1a187208 */ /* 0x001fe20004800100 */
[----:B------:R-:W-:Y:S06]  /*14b0*/  BRA `(.L_x_9) ;  /* 0x0000000000087947 */ /* 0x000fec0003800000 */
.L_x_10:
[----:B------:R-:W-:Y:S01]  /*14c0*/  FMUL R24, RZ, R11 ;  /* 0x0000000bff187220 */ /* 0x000fe20000400000 */
[----:B------:R-:W-:-:S07]  /*14d0*/  MOV R34, RZ ;  /* 0x000000ff00227202 */ /* 0x000fce0000000f00 */
.L_x_9:
[----:B------:R-:W-:Y:S01]  /*14e0*/  LOP3.LUT R26, R34, 0x1, RZ, 0xc0, !PT ;  /* 0x00000001221a7812 */ /* 0x000fe200078ec0ff */
[----:B------:R-:W-:Y:S02]  /*14f0*/  IMAD.MOV.U32 R22, RZ, RZ, 0x37cbac00 ;  /* 0x37cbac00ff167424 */ /* 0x000fe400078e00ff */
[----:B------:R-:W-:Y:S01]  /*1500*/  FMUL R23, R24, R24 ;  /* 0x0000001818177220 */ /* 0x000fe20000400000 */
[----:B------:R-:W-:Y:S01]  /*1510*/  VIADD R27, R34, 0x1 ;  /* 0x00000001221b7836 */ /* 0x000fe20000000000 */
[----:B------:R-:W-:Y:S01]  /*1520*/  ISETP.NE.U32.AND P0, PT, R26, 0x1, PT ;  /* 0x000000011a00780c */ /* 0x000fe20003f05070 */
[----:B------:R-:W-:Y:S02]  /*1530*/  IMAD.MOV.U32 R26, RZ, RZ, 0x3c0885e4 ;  /* 0x3c0885e4ff1a7424 */ /* 0x000fe400078e00ff */
[----:B------:R-:W-:Y:S01]  /*1540*/  FFMA R22, R23, R22, -0.0013887860113754868507 ;  /* 0xbab607ed17167423 */ /* 0x000fe20000000016 */
[----:B------:R-:W-:Y:S02]  /*1550*/  ISETP.NE.AND P2, PT, R33, RZ, PT ;  /* 0x000000ff2100720c */ /* 0x000fe40003f45270 */
[----:B------:R-:W-:-:S02]  /*1560*/  LOP3.LUT P1, RZ, R27, 0x2, RZ, 0xc0, !PT ;  /* 0x000000021bff7812 */ /* 0x000fc4000782c0ff */
[----:B------:R-:W-:Y:S02]  /*1570*/  FSEL R34, R26, 0.041666727513074874878, !P0 ;  /* 0x3d2aaabb1a227808 */ /* 0x000fe40004000000 */
[----:B------:R-:W-:Y:S02]  /*1580*/  FSEL R22, R22, -0.00019574658654164522886, P0 ;  /* 0xb94d415316167808 */ /* 0x000fe40000000000 */
[----:B------:R-:W-:Y:S02]  /*1590*/  MOV R26, 0x3e2aaaa8 ;  /* 0x3e2aaaa8001a7802 */ /* 0x000fe40000000f00 */
[----:B------:R-:W-:Y:S01]  /*15a0*/  FSEL R24, R24, 1, !P0 ;  /* 0x3f80000018187808 */ /* 0x000fe20004000000 */
[----:B------:R-:W-:Y:S01]  /*15b0*/  FFMA R22, R23, R22, R34 ;  /* 0x0000001617167223 */ /* 0x000fe20000000022 */
[----:B------:R-:W-:-:S05]  /*15c0*/  FSEL R27, -R26, -0.4999999701976776123, !P0 ;  /* 0xbeffffff1a1b7808 */ /* 0x000fca0004000100 */
[C---:B------:R-:W-:Y:S01]  /*15d0*/  FFMA R22, R23.reuse, R22, R27 ;  /* 0x0000001617167223 */ /* 0x040fe2000000001b */
[----:B------:R-:W-:Y:S01]  /*15e0*/  FFMA R23, R23, R24, RZ ;  /* 0x0000001817177223 */ /* 0x000fe200000000ff */
[----:B------:R-:W-:-:S03]  /*15f0*/  IMAD.MOV.U32 R27, RZ, RZ, R16 ;  /* 0x000000ffff1b7224 */ /* 0x000fc600078e0010 */
[----:B------:R-:W-:Y:S01]  /*1600*/  FFMA R24, R23, R22, R24 ;  /* 0x0000001617187223 */ /* 0x000fe20000000018 */
[----:B------:R-:W-:-:S03]  /*1610*/  IMAD.MOV.U32 R22, RZ, RZ, R14 ;  /* 0x000000ffff167224 */ /* 0x000fc600078e000e */
[----:B------:R-:W-:Y:S01]  /*1620*/  @P1 FADD R24, RZ, -R24 ;  /* 0x80000018ff181221 */ /* 0x000fe20000000000 */
[----:B------:R-:W-:Y:S06]  /*1630*/  @!P2 BRA `(.L_x_13) ;  /* 0x000000040068a947 */ /* 0x000fec0003800000 */
[----:B------:R-:W-:-:S13]  /*1640*/  FSETP.NEU.AND P0, PT, |R11|, +INF , PT ;  /* 0x7f8000000b00780b */ /* 0x000fda0003f0d200 */
[----:B------:R-:W-:Y:S05]  /*1650*/  @!P0 BRA `(.L_x_14) ;  /* 0x0000000400588947 */ /* 0x000fea0003800000 */
[----:B------:R-:W-:Y:S02]  /*1660*/  IMAD.SHL.U32 R35, R11, 0x100, RZ ;  /* 0x000001000b237824 */ /* 0x000fe400078e00ff */
[----:B------:R-:W-:Y:S02]  /*1670*/  HFMA2 R36, -RZ, RZ, 0, 0 ;  /* 0x00000000ff247431 */ /* 0x000fe400000001ff */
[----:B------:R-:W-:Y:S02]  /*1680*/  IMAD.MOV.U32 R34, RZ, RZ, RZ ;  /* 0x000000ffff227224 */ /* 0x000fe400078e00ff */
[----:B------:R-:W-:Y:S01]  /*1690*/  IMAD.MOV.U32 R27, RZ, RZ, RZ ;  /* 0x000000ffff1b7224 */ /* 0x000fe200078e00ff */
[----:B------:R-:W-:-:S07]  /*16a0*/  LOP3.LUT R35, R35, 0x80000000, RZ, 0xfc, !PT ;  /* 0x8000000023237812 */ /* 0x000fce00078efcff */
.L_x_15:
[----:B------:R-:W0:Y:S02]  /*16b0*/  LDC.64 R22, c[0x4][RZ] ;  /* 0x01000000ff167b82 */ /* 0x000e240000000a00 */
[----:B0-----:R-:W-:-:S06]  /*16c0*/  IMAD.WIDE.U32 R22, R27, 0x4, R22 ;  /* 0x000000041b167825 */ /* 0x001fcc00078e0016 */
[----:B------:R-:W2:Y:S02]  /*16d0*/  LDG.E.CONSTANT R22, desc[UR8][R22.64] ;  /* 0x0000000816167981 */ /* 0x000ea4000c1e9900 */
[----:B--2---:R-:W-:-:S03]  /*16e0*/  IMAD.WIDE.U32 R22, R22, R35, RZ ;  /* 0x0000002316167225 */ /* 0x004fc600078e00ff */
[----:B------:R-:W-:Y:S02]  /*16f0*/  IADD3 R37, P0, PT, R22, R36, RZ ;  /* 0x0000002416257210 */ /* 0x000fe40007f1e0ff */
[C---:B------:R-:W-:Y:S01]  /*1700*/  SHF.L.U32 R22, R27.reuse, 0x2, RZ ;  /* 0x000000021b167819 */ /* 0x040fe200000006ff */
[----:B------:R-:W-:Y:S02]  /*1710*/  VIADD R27, R27, 0x1 ;  /* 0x000000011b1b7836 */ /* 0x000fe40000000000 */
[----:B------:R-:W-:Y:S01]  /*1720*/  IMAD.X R36, R23, 0x1, R34, P0 ;  /* 0x0000000117247824 */ /* 0x000fe200000e0622 */
[C---:B------:R-:W-:Y:S02]  /*1730*/  ISETP.EQ.AND P4, PT, R22.reuse, 0x4, PT ;  /* 0x000000041600780c */ /* 0x040fe40003f82270 */
[C---:B------:R-:W-:Y:S02]  /*1740*/  ISETP.EQ.AND P0, PT, R22.reuse, RZ, PT ;  /* 0x000000ff1600720c */ /* 0x040fe40003f02270 */
[----:B------:R-:W-:-:S02]  /*1750*/  ISETP.EQ.AND P3, PT, R22, 0x8, PT ;  /* 0x000000081600780c */ /* 0x000fc40003f62270 */
[C---:B------:R-:W-:Y:S02]  /*1760*/  ISETP.EQ.AND P2, PT, R22.reuse, 0xc, PT ;  /* 0x0000000c1600780c */ /* 0x040fe40003f42270 */
[----:B------:R-:W-:-:S05]  /*1770*/  ISETP.EQ.AND P1, PT, R22, 0x10, PT ;  /* 0x000000101600780c */ /* 0x000fca0003f22270 */
[--C-:B------:R-:W-:Y:S01]  /*1780*/  @P4 IMAD.MOV.U32 R28, RZ, RZ, R37.reuse ;  /* 0x000000ffff1c4224 */ /* 0x100fe200078e0025 */
[----:B------:R-:W-:Y:S01]  /*1790*/  ISETP.NE.AND P4, PT, R27, 0x6, PT ;  /* 0x000000061b00780c */ /* 0x000fe20003f85270 */
[--C-:B------:R-:W-:Y:S01]  /*17a0*/  @P0 IMAD.MOV.U32 R25, RZ, RZ, R37.reuse ;  /* 0x000000ffff190224 */ /* 0x100fe200078e0025 */
[----:B------:R-:W-:Y:S02]  /*17b0*/  ISETP.EQ.AND P0, PT, R22, 0x14, PT ;  /* 0x000000141600780c */ /* 0x000fe40003f02270 */
[----:B------:R-:W-:Y:S01]  /*17c0*/  @P3 MOV R29, R37 ;  /* 0x00000025001d3202 */ /* 0x000fe20000000f00 */
[--C-:B------:R-:W-:Y:S02]  /*17d0*/  @P2 IMAD.MOV.U32 R30, RZ, RZ, R37.reuse ;  /* 0x000000ffff1e2224 */ /* 0x100fe400078e0025 */
[----:B------:R-:W-:-:S08]  /*17e0*/  @P1 IMAD.MOV.U32 R31, RZ, RZ, R37 ;  /* 0x000000ffff1f1224 */ /* 0x000fd000078e0025 */
[----:B------:R-:W-:Y:S01]  /*17f0*/  @P0 IMAD.MOV.U32 R32, RZ, RZ, R37 ;  /* 0x000000ffff200224 */ /* 0x000fe200078e0025 */
[----:B------:R-:W-:Y:S06]  /*1800*/  @P4 BRA `(.L_x_15) ;  /* 0xfffffffc00a84947 */ /* 0x000fec000383ffff */
[----:B------:R-:W-:-:S04]  /*1810*/  SHF.R.U32.HI R23, RZ, 0x17, R11 ;  /* 0x00000017ff177819 */ /* 0x000fc8000001160b */
[C---:B------:R-:W-:Y:S02]  /*1820*/  LOP3.LUT R22, R23.reuse, 0xe0, RZ, 0xc0, !PT ;  /* 0x000000e017167812 */ /* 0x040fe400078ec0ff */
[----:B------:R-:W-:Y:S02]  /*1830*/  LOP3.LUT P6, RZ, R23, 0x1f, RZ, 0xc0, !PT ;  /* 0x0000001f17ff7812 */ /* 0x000fe400078cc0ff */
[----:B------:R-:W-:-:S04]  /*1840*/  IADD3 R22, PT, PT, R22, -0x80, RZ ;  /* 0xffffff8016167810 */ /* 0x000fc80007ffe0ff */
        /* <DEDUP_REMOVED lines=8> */
[----:B------:R-:W-:Y:S01]  /*18d0*/  @P2 IMAD.MOV.U32 R27, RZ, RZ, R25 ;  /* 0x000000ffff1b2224 */ /* 0x000fe200078e0019 */
[C---:B------:R-:W-:Y:S01]  /*18e0*/  ISETP.EQ.AND P2, PT, R22.reuse, -0x8, PT ;  /* 0xfffffff81600780c */ /* 0x040fe20003f42270 */
[--C-:B------:R-:W-:Y:S01]  /*18f0*/  @P3 IMAD.MOV.U32 R27, RZ, RZ, R28.reuse ;  /* 0x000000ffff1b3224 */ /* 0x100fe200078e001c */
[----:B------:R-:W-:Y:S01]  /*1900*/  @P3 MOV R34, R25 ;  /* 0x0000001900223202 */ /* 0x000fe20000000f00 */
[----:B------:R-:W-:Y:S01]  /*1910*/  @P0 IMAD.MOV.U32 R34, RZ, RZ, R28 ;  /* 0x000000ffff220224 */ /* 0x000fe200078e001c */
[----:B------:R-:W-:Y:S01]  /*1920*/  ISETP.EQ.AND P3, PT, R22, -0x4, PT ;  /* 0xfffffffc1600780c */ /* 0x000fe20003f62270 */
[--C-:B------:R-:W-:Y:S01]  /*1930*/  @P0 IMAD.MOV.U32 R27, RZ, RZ, R29.reuse ;  /* 0x000000ffff1b0224 */ /* 0x100fe200078e001d */
[----:B------:R-:W-:Y:S01]  /*1940*/  @P1 MOV R27, R30 ;  /* 0x0000001e001b1202 */ /* 0x000fe20000000f00 */
[----:B------:R-:W-:-:S06]  /*1950*/  @P1 IMAD.MOV.U32 R34, RZ, RZ, R29 ;  /* 0x000000ffff221224 */ /* 0x000fcc00078e001d */
[----:B------:R-:W-:Y:S02]  /*1960*/  @P2 IMAD.MOV.U32 R34, RZ, RZ, R30 ;  /* 0x000000ffff222224 */ /* 0x000fe400078e001e */
[--C-:B------:R-:W-:Y:S02]  /*1970*/  @P2 IMAD.MOV.U32 R27, RZ, RZ, R31.reuse ;  /* 0x000000ffff1b2224 */ /* 0x100fe400078e001f */
[----:B------:R-:W-:Y:S01]  /*1980*/  @P3 IMAD.MOV.U32 R34, RZ, RZ, R31 ;  /* 0x000000ffff223224 */ /* 0x000fe200078e001f */
[----:B------:R-:W-:Y:S01]  /*1990*/  @P3 MOV R27, R32 ;  /* 0x00000020001b3202 */ /* 0x000fe20000000f00 */
[----:B------:R-:W-:Y:S02]  /*19a0*/  @P4 IMAD.MOV.U32 R34, RZ, RZ, R32 ;  /* 0x000000ffff224224 */ /* 0x000fe400078e0020 */
[--C-:B------:R-:W-:Y:S02]  /*19b0*/  @P4 IMAD.MOV.U32 R27, RZ, RZ, R36.reuse ;  /* 0x000000ffff1b4224 */ /* 0x100fe400078e0024 */
[----:B------:R-:W-:Y:S01]  /*19c0*/  @P5 IMAD.MOV.U32 R34, RZ, RZ, R36 ;  /* 0x000000ffff225224 */ /* 0x000fe200078e0024 */
[----:B------:R-:W-:Y:S06]  /*19d0*/  @!P6 BRA `(.L_x_16) ;  /* 0x00000000002ce947 */ /* 0x000fec0003800000 */
[----:B------:R-:W-:Y:S01]  /*19e0*/  @P0 MOV R35, R25 ;  /* 0x0000001900230202 */ /* 0x000fe20000000f00 */
[----:B------:R-:W-:Y:S01]  /*19f0*/  @P1 IMAD.MOV.U32 R35, RZ, RZ, R28 ;  /* 0x000000ffff231224 */ /* 0x000fe200078e001c */
[----:B------:R-:W-:Y:S01]  /*1a00*/  ISETP.EQ.AND P0, PT, R22, 0x8, PT ;  /* 0x000000081600780c */ /* 0x000fe20003f02270 */
[----:B------:R-:W-:Y:S01]  /*1a10*/  @P2 IMAD.MOV.U32 R35, RZ, RZ, R29 ;  /* 0x000000ffff232224 */ /* 0x000fe200078e001d */
[----:B------:R-:W-:Y:S01]  /*1a20*/  LOP3.LUT R23, R23, 0x1f, RZ, 0xc0, !PT ;  /* 0x0000001f17177812 */ /* 0x000fe200078ec0ff */
[----:B------:R-:W-:Y:S01]  /*1a30*/  @P3 IMAD.MOV.U32 R35, RZ, RZ, R30 ;  /* 0x000000ffff233224 */ /* 0x000fe200078e001e */
[----:B------:R-:W-:Y:S01]  /*1a40*/  @P4 MOV R35, R31 ;  /* 0x0000001f00234202 */ /* 0x000fe20000000f00 */
[----:B------:R-:W-:Y:S01]  /*1a50*/  @P5 IMAD.MOV.U32 R35, RZ, RZ, R32 ;  /* 0x000000ffff235224 */ /* 0x000fe200078e0020 */
[----:B------:R-:W-:-:S07]  /*1a60*/  SHF.L.W.U32.HI R27, R34, R23, R27 ;  /* 0x00000017221b7219 */ /* 0x000fce0000010e1b */
[----:B------:R-:W-:-:S05]  /*1a70*/  @P0 IMAD.MOV.U32 R35, RZ, RZ, R36 ;  /* 0x000000ffff230224 */ /* 0x000fca00078e0024 */
[----:B------:R-:W-:-:S07]  /*1a80*/  SHF.L.W.U32.HI R34, R35, R23, R34 ;  /* 0x0000001723227219 */ /* 0x000fce0000010e22 */
.L_x_16:
[C-C-:B------:R-:W-:Y:S01]  /*1a90*/  SHF.L.W.U32.HI R36, R34.reuse, 0x2, R27.reuse ;  /* 0x0000000222247819 */ /* 0x140fe20000010e1b */
[----:B------:R-:W-:Y:S01]  /*1aa0*/  IMAD.SHL.U32 R22, R34, 0x4, RZ ;  /* 0x0000000422167824 */ /* 0x000fe200078e00ff */
[----:B------:R-:W-:Y:S01]  /*1ab0*/  UMOV UR4, 0x54442d19 ;  /* 0x54442d1900047882 */ /* 0x000fe20000000000 */
[----:B------:R-:W-:Y:S01]  /*1ac0*/  UMOV UR5, 0x3bf921fb ;  /* 0x3bf921fb00057882 */ /* 0x000fe20000000000 */
[----:B------:R-:W-:Y:S02]  /*1ad0*/  SHF.R.S32.HI R23, RZ, 0x1f, R36 ;  /* 0x0000001fff177819 */ /* 0x000fe40000011424 */
[----:B------:R-:W-:Y:S02]  /*1ae0*/  SHF.R.U32.HI R27, RZ, 0x1e, R27 ;  /* 0x0000001eff1b7819 */ /* 0x000fe4000001161b */
[C---:B------:R-:W-:Y:S02]  /*1af0*/  LOP3.LUT R22, R23.reuse, R22, RZ, 0x3c, !PT ;  /* 0x0000001617167212 */ /* 0x040fe400078e3cff */
[----:B------:R-:W-:-:S02]  /*1b00*/  LOP3.LUT R23, R23, R36, RZ, 0x3c, !PT ;  /* 0x0000002417177212 */ /* 0x000fc400078e3cff */
[----:B------:R-:W-:Y:S02]  /*1b10*/  ISETP.GE.AND P1, PT, R11, RZ, PT ;  /* 0x000000ff0b00720c */ /* 0x000fe40003f26270 */
[C---:B------:R-:W-:Y:S02]  /*1b20*/  LEA.HI R27, R36.reuse, R27, RZ, 0x1 ;  /* 0x0000001b241b7211 */ /* 0x040fe400078f08ff */
[----:B------:R-:W0:Y:S01]  /*1b30*/  I2F.F64.S64 R22, R22 ;  /* 0x0000001600167312 */ /* 0x000e220000301c00 */
[----:B------:R-:W-:-:S04]  /*1b40*/  LOP3.LUT R36, R36, R11, RZ, 0x3c, !PT ;  /* 0x0000000b24247212 */ /* 0x000fc800078e3cff */
[----:B------:R-:W-:Y:S02]  /*1b50*/  ISETP.GE.AND P0, PT, R36, RZ, PT ;  /* 0x000000ff2400720c */ /* 0x000fe40003f06270 */
[----:B------:R-:W-:-:S05]  /*1b60*/  IADD3 R36, PT, PT, -R27, RZ, RZ ;  /* 0x000000ff1b247210 */ /* 0x000fca0007ffe1ff */
[----:B------:R-:W-:Y:S01]  /*1b70*/  @!P1 IMAD.MOV.U32 R27, RZ, RZ, R36 ;  /* 0x000000ffff1b9224 */ /* 0x000fe200078e0024 */
[----:B0-----:R-:W-:-:S10]  /*1b80*/  DMUL R34, R22, UR4 ;  /* 0x0000000416227c28 */ /* 0x001fd40008000000 */
[----:B------:R-:W0:Y:S02]  /*1b90*/  F2F.F32.F64 R34, R34 ;  /* 0x0000002200227310 */ /* 0x000e240000301000 */
[----:B0-----:R-:W-:Y:S01]  /*1ba0*/  FSEL R22, -R34, R34, !P0 ;  /* 0x0000002222167208 */ /* 0x001fe20004000100 */
[----:B------:R-:W-:Y:S06]  /*1bb0*/  BRA `(.L_x_13) ;  /* 0x0000000000087947 */ /* 0x000fec0003800000 */
.L_x_14:
[----:B------:R-:W-:Y:S01]  /*1bc0*/  FMUL R22, RZ, R11 ;  /* 0x0000000bff167220 */ /* 0x000fe20000400000 */
[----:B------:R-:W-:-:S07]  /*1bd0*/  IMAD.MOV.U32 R27, RZ, RZ, RZ ;  /* 0x000000ffff1b7224 */ /* 0x000fce00078e00ff */
.L_x_13:
[----:B------:R-:W-:Y:S02]  /*1be0*/  IMAD.MOV.U32 R34, RZ, RZ, 0x37cbac00 ;  /* 0x37cbac00ff227424 */ /* 0x000fe400078e00ff */
[----:B------:R-:W-:Y:S01]  /*1bf0*/  FMUL R23, R22, R22 ;  /* 0x0000001616177220 */ /* 0x000fe20000400000 */
[----:B------:R-:W-:Y:S02]  /*1c00*/  LOP3.LUT R35, R27, 0x1, RZ, 0xc0, !PT ;  /* 0x000000011b237812 */ /* 0x000fe400078ec0ff */
[----:B------:R-:W-:Y:S01]  /*1c10*/  MOV R36, 0x3c0885e4 ;  /* 0x3c0885e400247802 */ /* 0x000fe20000000f00 */
[----:B------:R-:W-:Y:S01]  /*1c20*/  FFMA R34, R23, R34, -0.0013887860113754868507 ;  /* 0xbab607ed17227423 */ /* 0x000fe20000000022 */
[----:B------:R-:W-:Y:S02]  /*1c30*/  ISETP.NE.U32.AND P0, PT, R35, 0x1, PT ;  /* 0x000000012300780c */ /* 0x000fe40003f05070 */
[----:B------:R-:W-:Y:S02]  /*1c40*/  LOP3.LUT P1, RZ, R27, 0x2, RZ, 0xc0, !PT ;  /* 0x000000021bff7812 */ /* 0x000fe4000782c0ff */
[----:B------:R-:W-:-:S02]  /*1c50*/  FSEL R34, R34, -0.00019574658654164522886, !P0 ;  /* 0xb94d415322227808 */ /* 0x000fc40004000000 */
[----:B------:R-:W-:Y:S02]  /*1c60*/  FSEL R36, R36, 0.041666727513074874878, P0 ;  /* 0x3d2aaabb24247808 */ /* 0x000fe40000000000 */
[----:B------:R-:W-:Y:S02]  /*1c70*/  FSEL R27, -R26, -0.4999999701976776123, P0 ;  /* 0xbeffffff1a1b7808 */ /* 0x000fe40000000100 */
[----:B------:R-:W-:Y:S01]  /*1c80*/  FSEL R22, R22, 1, P0 ;  /* 0x3f80000016167808 */ /* 0x000fe20000000000 */
[----:B------:R-:W-:Y:S01]  /*1c90*/  FFMA R34, R23, R34, R36 ;  /* 0x0000002217227223 */ /* 0x000fe20000000024 */
[----:B------:R-:W-:-:S03]  /*1ca0*/  ISETP.NE.AND P2, PT, R33, RZ, PT ;  /* 0x000000ff2100720c */ /* 0x000fc60003f45270 */
[C---:B------:R-:W-:Y:S01]  /*1cb0*/  FFMA R27, R23.reuse, R34, R27 ;  /* 0x00000022171b7223 */ /* 0x040fe2000000001b */
[----:B------:R-:W-:Y:S01]  /*1cc0*/  FFMA R23, R23, R22, RZ ;  /* 0x0000001617177223 */ /* 0x000fe200000000ff */
[----:B-----5:R-:W-:-:S03]  /*1cd0*/  FADD R34, R4, -R13 ;  /* 0x8000000d04227221 */ /* 0x020fc60000000000 */
[----:B------:R-:W-:Y:S01]  /*1ce0*/  FFMA R22, R23, R27, R22 ;  /* 0x0000001b17167223 */ /* 0x000fe20000000016 */
[----:B------:R-:W-:Y:S01]  /*1cf0*/  FADD R23, R5, -R12 ;  /* 0x8000000c05177221 */ /* 0x000fe20000000000 */
[----:B------:R-:W-:Y:S02]  /*1d00*/  IMAD.MOV.U32 R27, RZ, RZ, R16 ;  /* 0x000000ffff1b7224 */ /* 0x000fe400078e0010 */
[----:B------:R-:W-:-:S04]  /*1d10*/  @P1 FADD R22, RZ, -R22 ;  /* 0x80000016ff161221 */ /* 0x000fc80000000000 */
[----:B------:R-:W-:Y:S01]  /*1d20*/  FMUL R23, R23, R22 ;  /* 0x0000001617177220 */ /* 0x000fe20000400000 */
[----:B------:R-:W-:-:S03]  /*1d30*/  IMAD.MOV.U32 R22, RZ, RZ, R14 ;  /* 0x000000ffff167224 */ /* 0x000fc600078e000e */
[----:B------:R-:W-:Y:S01]  /*1d40*/  FFMA R24, R34, R24, R23 ;  /* 0x0000001822187223 */ /* 0x000fe20000000017 */
[----:B------:R-:W-:Y:S06]  /*1d50*/  @!P2 BRA `(.L_x_17) ;  /* 0x000000040068a947 */ /* 0x000fec0003800000 */
[----:B------:R-:W-:-:S13]  /*1d60*/  FSETP.NEU.AND P0, PT, |R11|, +INF , PT ;  /* 0x7f8000000b00780b */ /* 0x000fda0003f0d200 */
[----:B------:R-:W-:Y:S05]  /*1d70*/  @!P0 BRA `(.L_x_18) ;  /* 0x0000000400588947 */ /* 0x000fea0003800000 */
[----:B------:R-:W-:Y:S01]  /*1d80*/  IMAD.SHL.U32 R35, R11, 0x100, RZ ;  /* 0x000001000b237824 */ /* 0x000fe200078e00ff */
[----:B------:R-:W-:Y:S01]  /*1d90*/  MOV R36, RZ ;  /* 0x000000ff00247202 */ /* 0x000fe20000000f00 */
[----:B------:R-:W-:Y:S02]  /*1da0*/  IMAD.MOV.U32 R34, RZ, RZ, RZ ;  /* 0x000000ffff227224 */ /* 0x000fe400078e00ff */
[----:B------:R-:W-:Y:S01]  /*1db0*/  IMAD.MOV.U32 R27, RZ, RZ, RZ ;  /* 0x000000ffff1b7224 */ /* 0x000fe200078e00ff */
[----:B------:R-:W-:-:S07]  /*1dc0*/  LOP3.LUT R35, R35, 0x80000000, RZ, 0xfc, !PT ;  /* 0x8000000023237812 */ /* 0x000fce00078efcff */
.L_x_19:
        /* <DEDUP_REMOVED lines=34> */
[--C-:B------:R-:W-:Y:S01]  /*1ff0*/  @P2 IMAD.MOV.U32 R27, RZ, RZ, R25.reuse ;  /* 0x000000ffff1b2224 */ /* 0x100fe200078e0019 */
[C---:B------:R-:W-:Y:S01]  /*2000*/  ISETP.EQ.AND P2, PT, R22.reuse, -0x8, PT ;  /* 0xfffffff81600780c */ /* 0x040fe20003f42270 */
[----:B------:R-:W-:Y:S01]  /*2010*/  @P3 IMAD.MOV.U32 R34, RZ, RZ, R25 ;  /* 0x000000ffff223224 */ /* 0x000fe200078e0019 */
[----:B------:R-:W-:Y:S01]  /*2020*/  @P3 MOV R27, R28 ;  /* 0x0000001c001b3202 */ /* 0x000fe20000000f00 */
[----:B------:R-:W-:Y:S01]  /*2030*/  @P0 IMAD.MOV.U32 R34, RZ, RZ, R28 ;  /* 0x000000ffff220224 */ /* 0x000fe200078e001c */
[----:B------:R-:W-:Y:S01]  /*2040*/  ISETP.EQ.AND P3, PT, R22, -0x4, PT ;  /* 0xfffffffc1600780c */ /* 0x000fe20003f62270 */
[----:B------:R-:W-:Y:S01]  /*2050*/  @P1 IMAD.MOV.U32 R34, RZ, RZ, R29 ;  /* 0x000000ffff221224 */ /* 0x000fe200078e001d */
[----:B------:R-:W-:Y:S01]  /*2060*/  @P0 MOV R27, R29 ;  /* 0x0000001d001b0202 */ /* 0x000fe20000000f00 */
[----:B------:R-:W-:-:S06]  /*2070*/  @P1 IMAD.MOV.U32 R27, RZ, RZ, R30 ;  /* 0x000000ffff1b1224 */ /* 0x000fcc00078e001e */
[----:B------:R-:W-:Y:S01]  /*2080*/  @P2 MOV R34, R30 ;  /* 0x0000001e00222202 */ /* 0x000fe20000000f00 */
[----:B------:R-:W-:-:S03]  /*2090*/  @P2 IMAD.MOV.U32 R27, RZ, RZ, R31 ;  /* 0x000000ffff1b2224 */ /* 0x000fc600078e001f */
[----:B------:R-:W-:Y:S01]  /*20a0*/  @P3 IMAD.MOV.U32 R34, RZ, RZ, R31 ;  /* 0x000000ffff223224 */ /* 0x000fe200078e001f */
[----:B------:R-:W-:Y:S01]  /*20b0*/  @P3 MOV R27, R32 ;  /* 0x00000020001b3202 */ /* 0x000fe20000000f00 */
[----:B------:R-:W-:Y:S01]  /*20c0*/  @P4 IMAD.MOV.U32 R34, RZ, RZ, R32 ;  /* 0x000000ffff224224 */ /* 0x000fe200078e0020 */
[----:B------:R-:W-:Y:S01]  /*20d0*/  @P5 MOV R34, R36 ;  /* 0x0000002400225202 */ /* 0x000fe20000000f00 */
        /* <DEDUP_REMOVED lines=8> */
[----:B------:R-:W-:Y:S01]  /*2160*/  @P4 IMAD.MOV.U32 R35, RZ, RZ, R31 ;  /* 0x000000ffff234224 */ /* 0x000fe200078e001f */
[----:B------:R-:W-:Y:S02]  /*2170*/  @P5 MOV R35, R32 ;  /* 0x0000002000235202 */ /* 0x000fe40000000f00 */
[----:B------:R-:W-:-:S05]  /*2180*/  SHF.L.W.U32.HI R27, R34, R23, R27 ;  /* 0x00000017221b7219 */ /* 0x000fca0000010e1b */
[----:B------:R-:W-:-:S05]  /*2190*/  @P0 IMAD.MOV.U32 R35, RZ, RZ, R36 ;  /* 0x000000ffff230224 */ /* 0x000fca00078e0024 */
[----:B------:R-:W-:-:S07]  /*21a0*/  SHF.L.W.U32.HI R34, R35, R23, R34 ;  /* 0x0000001723227219 */ /* 0x000fce0000010e22 */
.L_x_20:
        /* <DEDUP_REMOVED lines=19> */
.L_x_18:
[----:B------:R-:W-:Y:S01]  /*22e0*/  FMUL R22, RZ, R11 ;  /* 0x0000000bff167220 */ /* 0x000fe20000400000 */
[----:B------:R-:W-:-:S07]  /*22f0*/  IMAD.MOV.U32 R27, RZ, RZ, RZ ;  /* 0x000000ffff1b7224 */ /* 0x000fce00078e00ff */
.L_x_17:
[C---:B------:R-:W-:Y:S01]  /*2300*/  LOP3.LUT P1, RZ, R27.reuse, 0x2, RZ, 0xc0, !PT ;  /* 0x000000021bff7812 */ /* 0x040fe2000782c0ff */
[----:B------:R-:W-:Y:S01]  /*2310*/  FMUL R23, R22, R22 ;  /* 0x0000001616177220 */ /* 0x000fe20000400000 */
[----:B------:R-:W-:Y:S02]  /*2320*/  LOP3.LUT R27, R27, 0x1, RZ, 0xc0, !PT ;  /* 0x000000011b1b7812 */ /* 0x000fe400078ec0ff */
[----:B------:R-:W-:Y:S02]  /*2330*/  MOV R34, 0x37cbac00 ;  /* 0x37cbac0000227802 */ /* 0x000fe40000000f00 */
[----:B------:R-:W-:Y:S02]  /*2340*/  ISETP.NE.U32.AND P0, PT, R27, 0x1, PT ;  /* 0x000000011b00780c */ /* 0x000fe40003f05070 */
[----:B------:R-:W-:Y:S01]  /*2350*/  ISETP.NE.AND P2, PT, R33, RZ, PT ;  /* 0x000000ff2100720c */ /* 0x000fe20003f45270 */
[----:B------:R-:W-:Y:S01]  /*2360*/  FFMA R27, R23, R34, -0.0013887860113754868507 ;  /* 0xbab607ed171b7423 */ /* 0x000fe20000000022 */
[----:B------:R-:W-:Y:S01]  /*2370*/  IMAD.MOV.U32 R33, RZ, RZ, 0x3c0885e4 ;  /* 0x3c0885e4ff217424 */ /* 0x000fe200078e00ff */
[----:B------:R-:W-:-:S03]  /*2380*/  FSEL R35, -R26, -0.4999999701976776123, P0 ;  /* 0xbeffffff1a237808 */ /* 0x000fc60000000100 */
[----:B------:R-:W-:Y:S02]  /*2390*/  FSEL R36, R27, -0.00019574658654164522886, !P0 ;  /* 0xb94d41531b247808 */ /* 0x000fe40004000000 */
[----:B------:R-:W-:-:S05]  /*23a0*/  FSEL R27, R33, 0.041666727513074874878, P0 ;  /* 0x3d2aaabb211b7808 */ /* 0x000fca0000000000 */
[----:B------:R-:W-:Y:S01]  /*23b0*/  FFMA R36, R23, R36, R27 ;  /* 0x0000002417247223 */ /* 0x000fe2000000001b */
[----:B------:R-:W-:-:S03]  /*23c0*/  FSEL R27, R22, 1, P0 ;  /* 0x3f800000161b7808 */ /* 0x000fc60000000000 */
[C---:B------:R-:W-:Y:S02]  /*23d0*/  FFMA R35, R23.reuse, R36, R35 ;  /* 0x0000002417237223 */ /* 0x040fe40000000023 */
[----:B------:R-:W-:-:S04]  /*23e0*/  FFMA R22, R23, R27, RZ ;  /* 0x0000001b17167223 */ /* 0x000fc800000000ff */
[----:B------:R-:W-:-:S04]  /*23f0*/  FFMA R27, R22, R35, R27 ;  /* 0x00000023161b7223 */ /* 0x000fc8000000001b */
[----:B------:R-:W-:Y:S01]  /*2400*/  @P1 FADD R27, RZ, -R27 ;  /* 0x8000001bff1b1221 */ /* 0x000fe20000000000 */
        /* <DEDUP_REMOVED lines=8> */
.L_x_23:
[----:B------:R-:W0:Y:S02]  /*2490*/  LDC.64 R22, c[0x4][RZ] ;  /* 0x01000000ff167b82 */ /* 0x000e240000000a00 */
[----:B0-----:R-:W-:-:S06]  /*24a0*/  IMAD.WIDE.U32 R22, R35, 0x4, R22 ;  /* 0x0000000423167825 */ /* 0x001fcc00078e0016 */
[----:B------:R-:W2:Y:S02]  /*24b0*/  LDG.E.CONSTANT R23, desc[UR8][R22.64] ;  /* 0x0000000816177981 */ /* 0x000ea4000c1e9900 */
[----:B--2---:R-:W-:-:S03]  /*24c0*/  IMAD.WIDE.U32 R22, R23, R14, RZ ;  /* 0x0000000e17167225 */ /* 0x004fc600078e00ff */
[----:B------:R-:W-:Y:S01]  /*24d0*/  IADD3 R37, P0, PT, R22, R36, RZ ;  /* 0x0000002416257210 */ /* 0x000fe20007f1e0ff */
[C---:B------:R-:W-:Y:S02]  /*24e0*/  IMAD.SHL.U32 R22, R35.reuse, 0x4, RZ ;  /* 0x0000000423167824 */ /* 0x040fe400078e00ff */
[----:B------:R-:W-:Y:S01]  /*24f0*/  VIADD R35, R35, 0x1 ;  /* 0x0000000123237836 */ /* 0x000fe20000000000 */
[----:B------:R-:W-:Y:S02]  /*2500*/  IADD3.X R36, PT, PT, R23, R16, RZ, P0, !PT ;  /* 0x0000001017247210 */ /* 0x000fe400007fe4ff */
[C---:B------:R-:W-:Y:S02]  /*2510*/  ISETP.EQ.AND P5, PT, R22.reuse, RZ, PT ;  /* 0x000000ff1600720c */ /* 0x040fe40003fa2270 */
[C---:B------:R-:W-:Y:S02]  /*2520*/  ISETP.EQ.AND P0, PT, R22.reuse, 0x4, PT ;  /* 0x000000041600780c */ /* 0x040fe40003f02270 */
[----:B------:R-:W-:-:S02]  /*2530*/  ISETP.EQ.AND P1, PT, R22, 0x8, PT ;  /* 0x000000081600780c */ /* 0x000fc40003f22270 */
[C---:B------:R-:W-:Y:S02]  /*2540*/  ISETP.EQ.AND P2, PT, R22.reuse, 0xc, PT ;  /* 0x0000000c1600780c */ /* 0x040fe40003f42270 */
[C---:B------:R-:W-:Y:S02]  /*2550*/  ISETP.EQ.AND P3, PT, R22.reuse, 0x10, PT ;  /* 0x000000101600780c */ /* 0x040fe40003f62270 */
[----:B------:R-:W-:-:S03]  /*2560*/  ISETP.EQ.AND P4, PT, R22, 0x14, PT ;  /* 0x000000141600780c */ /* 0x000fc60003f82270 */
[-C--:B------:R-:W-:Y:S02]  /*2570*/  @P5 MOV R25, R37.reuse ;  /* 0x0000002500195202 */ /* 0x080fe40000000f00 */
[----:B------:R-:W-:Y:S01]  /*2580*/  ISETP.NE.AND P5, PT, R35, 0x6, PT ;  /* 0x000000062300780c */ /* 0x000fe20003fa5270 */
[--C-:B------:R-:W-:Y:S02]  /*2590*/  @P0 IMAD.MOV.U32 R28, RZ, RZ, R37.reuse ;  /* 0x000000ffff1c0224 */ /* 0x100fe400078e0025 */
[--C-:B------:R-:W-:Y:S01]  /*25a0*/  @P1 IMAD.MOV.U32 R29, RZ, RZ, R37.reuse ;  /* 0x000000ffff1d1224 */ /* 0x100fe200078e0025 */
[----:B------:R-:W-:Y:S02]  /*25b0*/  @P2 MOV R30, R37 ;  /* 0x00000025001e2202 */ /* 0x000fe40000000f00 */
[--C-:B------:R-:W-:Y:S02]  /*25c0*/  @P3 IMAD.MOV.U32 R31, RZ, RZ, R37.reuse ;  /* 0x000000ffff1f3224 */ /* 0x100fe400078e0025 */
[----:B------:R-:W-:-:S05]  /*25d0*/  @P4 IMAD.MOV.U32 R32, RZ, RZ, R37 ;  /* 0x000000ffff204224 */ /* 0x000fca00078e0025 */
[----:B------:R-:W-:Y:S05]  /*25e0*/  @P5 BRA `(.L_x_23) ;  /* 0xfffffffc00a85947 */ /* 0x000fea000383ffff */
        /* <DEDUP_REMOVED lines=10> */
[C---:B------:R-:W-:Y:S02]  /*2690*/  ISETP.EQ.AND P3, PT, R22.reuse, -0x8, PT ;  /* 0xfffffff81600780c */ /* 0x040fe40003f62270 */
[----:B------:R-:W-:-:S03]  /*26a0*/  ISETP.EQ.AND P2, PT, R22, -0x4, PT ;  /* 0xfffffffc1600780c */ /* 0x000fc60003f42270 */
[----:B------:R-:W-:Y:S01]  /*26b0*/  @P0 IMAD.MOV.U32 R16, RZ, RZ, R25 ;  /* 0x000000ffff100224 */ /* 0x000fe200078e0019 */
[C---:B------:R-:W-:Y:S01]  /*26c0*/  ISETP.EQ.AND P0, PT, R22.reuse, 0x4, PT ;  /* 0x000000041600780c */ /* 0x040fe20003f02270 */
[--C-:B------:R-:W-:Y:S01]  /*26d0*/  @P1 IMAD.MOV.U32 R16, RZ, RZ, R28.reuse ;  /* 0x000000ffff101224 */ /* 0x100fe200078e001c */
[----:B------:R-:W-:Y:S01]  /*26e0*/  @P1 MOV R23, R25 ;  /* 0x0000001900171202 */ /* 0x000fe20000000f00 */
[----:B------:R-:W-:Y:S01]  /*26f0*/  @P5 IMAD.MOV.U32 R23, RZ, RZ, R28 ;  /* 0x000000ffff175224 */ /* 0x000fe200078e001c */
[----:B------:R-:W-:Y:S01]  /*2700*/  ISETP.EQ.AND P1, PT, R22, RZ, PT ;  /* 0x000000ff1600720c */ /* 0x000fe20003f22270 */
[----:B------:R-:W-:Y:S01]  /*2710*/  @P4 IMAD.MOV.U32 R23, RZ, RZ, R29 ;  /* 0x000000ffff174224 */ /* 0x000fe200078e001d */
[----:B------:R-:W-:Y:S01]  /*2720*/  @P5 MOV R16, R29 ;  /* 0x0000001d00105202 */ /* 0x000fe20000000f00 */
[----:B------:R-:W-:Y:S01]  /*2730*/  @P4 IMAD.MOV.U32 R16, RZ, RZ, R30 ;  /* 0x000000ffff104224 */ /* 0x000fe200078e001e */
[----:B------:R-:W-:Y:S01]  /*2740*/  @P3 MOV R23, R30 ;  /* 0x0000001e00173202 */ /* 0x000fe20000000f00 */
[--C-:B------:R-:W-:Y:S01]  /*2750*/  @P3 IMAD.MOV.U32 R16, RZ, RZ, R31.reuse ;  /* 0x000000ffff103224 */ /* 0x100fe200078e001f */
[----:B------:R-:W-:Y:S01]  /*2760*/  @P2 MOV R16, R32 ;  /* 0x0000002000102202 */ /* 0x000fe20000000f00 */
[----:B------:R-:W-:-:S06]  /*2770*/  @P2 IMAD.MOV.U32 R23, RZ, RZ, R31 ;  /* 0x000000ffff172224 */ /* 0x000fcc00078e001f */
[----:B------:R-:W-:Y:S01]  /*2780*/  @P1 IMAD.MOV.U32 R23, RZ, RZ, R32 ;  /* 0x000000ffff171224 */ /* 0x000fe200078e0020 */
[----:B------:R-:W-:Y:S01]  /*2790*/  @P0 MOV R23, R36 ;  /* 0x0000002400170202 */ /* 0x000fe20000000f00 */
[----:B------:R-:W-:Y:S01]  /*27a0*/  @P1 IMAD.MOV.U32 R16, RZ, RZ, R36 ;  /* 0x000000ffff101224 */ /* 0x000fe200078e0024 */
[----:B------:R-:W-:Y:S06]  /*27b0*/  @!P6 BRA `(.L_x_24) ;  /* 0x00000000002ce947 */ /* 0x000fec0003800000 */
[----:B------:R-:W-:Y:S01]  /*27c0*/  ISETP.EQ.AND P6, PT, R22, 0x8, PT ;  /* 0x000000081600780c */ /* 0x000fe20003fc2270 */
[----:B------:R-:W-:Y:S01]  /*27d0*/  @P5 IMAD.MOV.U32 R22, RZ, RZ, R25 ;  /* 0x000000ffff165224 */ /* 0x000fe200078e0019 */
[----:B------:R-:W-:Y:S01]  /*27e0*/  LOP3.LUT R14, R14, 0x1f, RZ, 0xc0, !PT ;  /* 0x0000001f0e0e7812 */ /* 0x000fe200078ec0ff */
[----:B------:R-:W-:Y:S01]  /*27f0*/  @P4 IMAD.MOV.U32 R22, RZ, RZ, R28 ;  /* 0x000000ffff164224 */ /* 0x000fe200078e001c */
[----:B------:R-:W-:Y:S01]  /*2800*/  @P3 MOV R22, R29 ;  /* 0x0000001d00163202 */ /* 0x000fe20000000f00 */
[----:B------:R-:W-:Y:S01]  /*2810*/  @P2 IMAD.MOV.U32 R22, RZ, RZ, R30 ;  /* 0x000000ffff162224 */ /* 0x000fe200078e001e */
[----:B------:R-:W-:Y:S01]  /*2820*/  SHF.L.W.U32.HI R16, R23, R14, R16 ;  /* 0x0000000e17107219 */ /* 0x000fe20000010e10 */
[----:B------:R-:W-:Y:S01]  /*2830*/  @P1 IMAD.MOV.U32 R22, RZ, RZ, R31 ;  /* 0x000000ffff161224 */ /* 0x000fe200078e001f */
[----:B------:R-:W-:-:S05]  /*2840*/  @P0 MOV R22, R32 ;  /* 0x0000002000160202 */ /* 0x000fca0000000f00 */
[----:B------:R-:W-:-:S05]  /*2850*/  @P6 IMAD.MOV.U32 R22, RZ, RZ, R36 ;  /* 0x000000ffff166224 */ /* 0x000fca00078e0024 */
[----:B------:R-:W-:-:S07]  /*2860*/  SHF.L.W.U32.HI R23, R22, R14, R23 ;  /* 0x0000000e16177219 */ /* 0x000fce0000010e17 */
.L_x_24:
        /* <DEDUP_REMOVED lines=8> */
[----:B------:R-:W-:-:S04]  /*28f0*/  SHF.R.U32.HI R35, RZ, 0x1e, R16 ;  /* 0x0000001eff237819 */ /* 0x000fc80000011610 */
[----:B------:R-:W0:Y:S01]  /*2900*/  I2F.F64.S64 R22, R22 ;  /* 0x0000001600167312 */ /* 0x000e220000301c00 */
[C---:B------:R-:W-:Y:S02]  /*2910*/  LEA.HI R16, R14.reuse, R35, RZ, 0x1 ;  /* 0x000000230e107211 */ /* 0x040fe400078f08ff */
        /* <DEDUP_REMOVED lines=8> */
.L_x_22:
[----:B------:R-:W-:Y:S01]  /*29a0*/  FMUL R14, RZ, R11 ;  /* 0x0000000bff0e7220 */ /* 0x000fe20000400000 */
[----:B------:R-:W-:-:S07]  /*29b0*/  IMAD.MOV.U32 R16, RZ, RZ, RZ ;  /* 0x000000ffff107224 */ /* 0x000fce00078e00ff */
.L_x_21:
[----:B------:R-:W-:Y:S01]  /*29c0*/  LOP3.LUT R22, R16, 0x1, RZ, 0xc0, !PT ;  /* 0x0000000110167812 */ /* 0x000fe200078ec0ff */
[----:B------:R-:W-:Y:S01]  /*29d0*/  FMUL R23, R14, R14 ;  /* 0x0000000e0e177220 */ /* 0x000fe20000400000 */
[----:B------:R-:W-:Y:S01]  /*29e0*/  IADD3 R16, PT, PT, R16, 0x1, RZ ;  /* 0x0000000110107810 */ /* 0x000fe20007ffe0ff */
[----:B------:R-:W-:Y:S01]  /*29f0*/  BSSY.RECONVERGENT B1, `(.L_x_8) ;  /* 0x000004f000017945 */ /* 0x000fe20003800200 */
[----:B------:R-:W-:Y:S01]  /*2a00*/  ISETP.NE.U32.AND P0, PT, R22, 0x1, PT ;  /* 0x000000011600780c */ /* 0x000fe20003f05070 */
[----:B------:R-:W-:Y:S01]  /*2a10*/  FFMA R34, R23, R34, -0.0013887860113754868507 ;  /* 0xbab607ed17227423 */ /* 0x000fe20000000022 */
[----:B------:R-:W-:Y:S01]  /*2a20*/  LOP3.LUT P1, RZ, R16, 0x2, RZ, 0xc0, !PT ;  /* 0x0000000210ff7812 */ /* 0x000fe2000782c0ff */
[----:B------:R-:W-:Y:S01]  /*2a30*/  FADD R16, R4, -R13 ;  /* 0x8000000d04107221 */ /* 0x000fe20000000000 */
[----:B------:R-:W-:Y:S02]  /*2a40*/  FSEL R22, R33, 0.041666727513074874878, !P0 ;  /* 0x3d2aaabb21167808 */ /* 0x000fe40004000000 */
[----:B------:R-:W0:Y:S01]  /*2a50*/  LDC R33, c[0x0][0x398] ;  /* 0x0000e600ff217b82 */ /* 0x000e220000000800 */
[----:B------:R-:W-:Y:S01]  /*2a60*/  FSEL R34, R34, -0.00019574658654164522886, P0 ;  /* 0xb94d415322227808 */ /* 0x000fe20000000000 */
[----:B------:R-:W-:Y:S01]  /*2a70*/  FMUL R27, R16, R27 ;  /* 0x0000001b101b7220 */ /* 0x000fe20000400000 */
[----:B------:R-:W-:-:S02]  /*2a80*/  FSEL R35, -R26, -0.4999999701976776123, !P0 ;  /* 0xbeffffff1a237808 */ /* 0x000fc40004000100 */
[----:B------:R-:W-:Y:S01]  /*2a90*/  FSEL R14, R14, 1, !P0 ;  /* 0x3f8000000e0e7808 */ /* 0x000fe20004000000 */
[----:B------:R-:W-:-:S04]  /*2aa0*/  FFMA R22, R23, R34, R22 ;  /* 0x0000002217167223 */ /* 0x000fc80000000016 */
[C---:B------:R-:W-:Y:S01]  /*2ab0*/  FFMA R22, R23.reuse, R22, R35 ;  /* 0x0000001617167223 */ /* 0x040fe20000000023 */
[----:B------:R-:W-:-:S04]  /*2ac0*/  FFMA R23, R23, R14, RZ ;  /* 0x0000000e17177223 */ /* 0x000fc800000000ff */
[----:B------:R-:W-:Y:S01]  /*2ad0*/  FFMA R14, R23, R22, R14 ;  /* 0x00000016170e7223 */ /* 0x000fe2000000000e */
[----:B------:R-:W-:-:S03]  /*2ae0*/  FADD R22, R5, -R12 ;  /* 0x8000000c05167221 */ /* 0x000fc60000000000 */
[----:B------:R-:W-:-:S04]  /*2af0*/  @P1 FADD R14, RZ, -R14 ;  /* 0x8000000eff0e1221 */ /* 0x000fc80000000000 */
[----:B------:R-:W-:Y:S01]  /*2b00*/  FFMA R27, R22, R14, -R27 ;  /* 0x0000000e161b7223 */ /* 0x000fe2000000081b */
[--C-:B0-----:R-:W-:Y:S01]  /*2b10*/  FFMA R16, R8, 0.5, R33.reuse ;  /* 0x3f00000008107823 */ /* 0x101fe20000000021 */
[----:B------:R-:W-:-:S04]  /*2b20*/  FFMA R23, R10, 0.5, R33 ;  /* 0x3f0000000a177823 */ /* 0x000fc80000000021 */
[----:B------:R-:W-:-:S04]  /*2b30*/  FSETP.GTU.AND P0, PT, |R27|, R16, PT ;  /* 0x000000101b00720b */ /* 0x000fc80003f0c200 */
[----:B------:R-:W-:-:S13]  /*2b40*/  FSETP.GTU.OR P0, PT, |R24|, R23, P0 ;  /* 0x000000171800720b */ /* 0x000fda000070c600 */
[----:B------:R-:W-:Y:S05]  /*2b50*/  @P0 BRA `(.L_x_25) ;  /* 0x0000000000e00947 */ /* 0x000fea0003800000 */
[----:B------:R-:W0:Y:S01]  /*2b60*/  LDCU.U8 UR4, c[0x0][0x39c] ;  /* 0x00007380ff0477ac */ /* 0x000e220008000000 */
[----:B------:R-:W-:Y:S01]  /*2b70*/  FFMA R33, R9, 0.5, R33 ;  /* 0x3f00000009217823 */ /* 0x000fe20000000021 */
[----:B------:R-:W-:-:S05]  /*2b80*/  FADD R14, R6, -R15 ;  /* 0x8000000f060e7221 */ /* 0x000fca0000000000 */
[----:B------:R-:W-:Y:S01]  /*2b90*/  FSETP.GTU.AND P0, PT, |R14|, R33, PT ;  /* 0x000000210e00720b */ /* 0x000fe20003f0c200 */
[----:B0-----:R-:W-:-:S06]  /*2ba0*/  UPRMT UR4, UR4, 0x8880, URZ ;  /* 0x0000888004047896 */ /* 0x001fcc00080000ff */
[----:B------:R-:W-:-:S13]  /*2bb0*/  ISETP.EQ.AND P1, PT, RZ, UR4, PT ;  /* 0x00000004ff007c0c */ /* 0x000fda000bf22270 */
[----:B------:R-:W-:Y:S05]  /*2bc0*/  @P0 BRA P1, `(.L_x_25) ;  /* 0x0000000000c40947 */ /* 0x000fea0000800000 */
[----:B------:R-:W2:Y:S01]  /*2bd0*/  LDG.E R27, desc[UR8][R20.64] ;  /* 0x00000008141b7981 */ /* 0x000ea2000c1e1900 */
[----:B------:R-:W0:Y:S01]  /*2be0*/  LDC.64 R22, c[0x0][0x3c0] ;  /* 0x0000f000ff167b82 */ /* 0x000e220000000a00 */
[----:B------:R-:W-:-:S04]  /*2bf0*/  IMAD R14, R3, 0x7, RZ ;  /* 0x00000007030e7824 */ /* 0x000fc800078e02ff */
[----:B--2---:R-:W-:-:S04]  /*2c00*/  IMAD R27, R27, 0x7, R14 ;  /* 0x000000071b1b7824 */ /* 0x004fc800078e020e */
[----:B0-----:R-:W-:-:S05]  /*2c10*/  IMAD.WIDE R26, R27, 0x4, R22 ;  /* 0x000000041b1a7825 */ /* 0x001fca00078e0216 */
[----:B------:R0:W-:Y:S04]  /*2c20*/  STG.E desc[UR8][R26.64], R10 ;  /* 0x0000000a1a007986 */ /* 0x0001e8000c101908 */
[----:B------:R-:W2:Y:S02]  /*2c30*/  LDG.E R33, desc[UR8][R20.64] ;  /* 0x0000000814217981 */ /* 0x000ea4000c1e1900 */
[----:B--2---:R-:W-:-:S04]  /*2c40*/  IMAD R33, R33, 0x7, R14 ;  /* 0x0000000721217824 */ /* 0x004fc800078e020e */
[----:B------:R-:W-:-:S04]  /*2c50*/  VIADD R33, R33, 0x1 ;  /* 0x0000000121217836 */ /* 0x000fc80000000000 */
[----:B------:R-:W-:-:S05]  /*2c60*/  IMAD.WIDE R34, R33, 0x4, R22 ;  /* 0x0000000421227825 */ /* 0x000fca00078e0216 */
[----:B------:R1:W-:Y:S04]  /*2c70*/  STG.E desc[UR8][R34.64], R8 ;  /* 0x0000000822007986 */ /* 0x0003e8000c101908 */
[----:B------:R-:W2:Y:S01]  /*2c80*/  LDG.E R33, desc[UR8][R20.64] ;  /* 0x0000000814217981 */ /* 0x000ea2000c1e1900 */
[----:B------:R-:W-:-:S04]  /*2c90*/  VIADD R14, R14, 0x2 ;  /* 0x000000020e0e7836 */ /* 0x000fc80000000000 */
[----:B--2---:R-:W-:-:S04]  /*2ca0*/  IMAD R33, R33, 0x7, R14 ;  /* 0x0000000721217824 */ /* 0x004fc800078e020e */
[----:B------:R-:W-:-:S05]  /*2cb0*/  IMAD.WIDE R36, R33, 0x4, R22 ;  /* 0x0000000421247825 */ /* 0x000fca00078e0216 */
[----:B------:R2:W-:Y:S04]  /*2cc0*/  STG.E desc[UR8][R36.64], R9 ;  /* 0x0000000924007986 */ /* 0x0005e8000c101908 */
[----:B0-----:R-:W3:Y:S02]  /*2cd0*/  LDG.E R27, desc[UR8][R20.64] ;  /* 0x00000008141b7981 */ /* 0x001ee4000c1e1900 */
[----:B---3--:R-:W-:-:S05]  /*2ce0*/  IMAD R27, R27, 0x7, R14 ;  /* 0x000000071b1b7824 */ /* 0x008fca00078e020e */
[----:B------:R-:W-:-:S05]  /*2cf0*/  IADD3 R27, PT, PT, R27, 0x1, RZ ;  /* 0x000000011b1b7810 */ /* 0x000fca0007ffe0ff */
[----:B------:R-:W-:-:S05]  /*2d00*/  IMAD.WIDE R26, R27, 0x4, R22 ;  /* 0x000000041b1a7825 */ /* 0x000fca00078e0216 */
[----:B------:R0:W-:Y:S04]  /*2d10*/  STG.E desc[UR8][R26.64], R13 ;  /* 0x0000000d1a007986 */ /* 0x0001e8000c101908 */
[----:B------:R-:W3:Y:S02]  /*2d20*/  LDG.E R33, desc[UR8][R20.64] ;  /* 0x0000000814217981 */ /* 0x000ee4000c1e1900 */
[----:B---3--:R-:W-:-:S04]  /*2d30*/  IMAD R33, R33, 0x7, R14 ;  /* 0x0000000721217824 */ /* 0x008fc800078e020e */
[----:B------:R-:W-:-:S04]  /*2d40*/  VIADD R33, R33, 0x2 ;  /* 0x0000000221217836 */ /* 0x000fc80000000000 */
[----:B-1----:R-:W-:-:S05]  /*2d50*/  IMAD.WIDE R34, R33, 0x4, R22 ;  /* 0x0000000421227825 */ /* 0x002fca00078e0216 */
[----:B------:R1:W-:Y:S04]  /*2d60*/  STG.E desc[UR8][R34.64], R12 ;  /* 0x0000000c22007986 */ /* 0x0003e8000c101908 */
[----:B--2---:R-:W2:Y:S02]  /*2d70*/  LDG.E R9, desc[UR8][R20.64] ;  /* 0x0000000814097981 */ /* 0x004ea4000c1e1900 */
[----:B--2---:R-:W-:-:S04]  /*2d80*/  IMAD R9, R9, 0x7, R14 ;  /* 0x0000000709097824 */ /* 0x004fc800078e020e */
[----:B------:R-:W-:-:S04]  /*2d90*/  VIADD R9, R9, 0x3 ;  /* 0x0000000309097836 */ /* 0x000fc80000000000 */
[----:B------:R-:W-:-:S05]  /*2da0*/  IMAD.WIDE R8, R9, 0x4, R22 ;  /* 0x0000000409087825 */ /* 0x000fca00078e0216 */
[----:B------:R2:W-:Y:S04]  /*2db0*/  STG.E desc[UR8][R8.64], R15 ;  /* 0x0000000f08007986 */ /* 0x0005e8000c101908 */
[----:B0-----:R-:W3:Y:S01]  /*2dc0*/  LDG.E R13, desc[UR8][R20.64] ;  /* 0x00000008140d7981 */ /* 0x001ee2000c1e1900 */
[----:B------:R-:W-:-:S04]  /*2dd0*/  FSETP.GTU.AND P0, PT, R17, R0, PT ;  /* 0x000000001100720b */ /* 0x000fc80003f0c000 */
[----:B------:R-:W-:Y:S01]  /*2de0*/  FSETP.LE.AND P0, PT, R19, R2, !P0 ;  /* 0x000000021300720b */ /* 0x000fe20004703000 */
[----:B---3--:R-:W-:-:S05]  /*2df0*/  IMAD R13, R13, 0x7, R14 ;  /* 0x000000070d0d7824 */ /* 0x008fca00078e020e */
[----:B------:R-:W-:-:S05]  /*2e00*/  IADD3 R13, PT, PT, R13, 0x4, RZ ;  /* 0x000000040d0d7810 */ /* 0x000fca0007ffe0ff */
[----:B------:R-:W-:Y:S02]  /*2e10*/  IMAD.WIDE R22, R13, 0x4, R22 ;  /* 0x000000040d167825 */ /* 0x000fe400078e0216 */
[----:B-1----:R-:W2:Y:S03]  /*2e20*/  LDC.64 R12, c[0x0][0x3c8] ;  /* 0x0000f200ff0c7b82 */ /* 0x002ea60000000a00 */
[----:B------:R0:W-:Y:S04]  /*2e30*/  STG.E desc[UR8][R22.64], R11 ;  /* 0x0000000b16007986 */ /* 0x0001e8000c101908 */
[----:B------:R-:W3:Y:S01]  /*2e40*/  @!P0 LDG.E R10, desc[UR8][R20.64] ;  /* 0x00000008140a8981 */ /* 0x000ee2000c1e1900 */
[----:B------:R-:W-:-:S02]  /*2e50*/  @!P0 IMAD.MOV.U32 R19, RZ, RZ, -0x1 ;  /* 0xffffffffff138424 */ /* 0x000fc400078e00ff */
[----:B---3--:R-:W-:-:S04]  /*2e60*/  @!P0 IMAD.IADD R17, R10, 0x1, R3 ;  /* 0x000000010a118824 */ /* 0x008fc800078e0203 */
[----:B--2---:R-:W-:-:S05]  /*2e70*/  @!P0 IMAD.WIDE R8, R17, 0x4, R12 ;  /* 0x0000000411088825 */ /* 0x004fca00078e020c */
[----:B------:R0:W-:Y:S04]  /*2e80*/  @!P0 STG.E desc[UR8][R8.64], R19 ;  /* 0x0000001308008986 */ /* 0x0001e8000c101908 */
[----:B------:R-:W2:Y:S01]  /*2e90*/  @P0 LDG.E R10, desc[UR8][R20.64] ;  /* 0x00000008140a0981 */ /* 0x000ea2000c1e1900 */
[----:B------:R-:W-:Y:S01]  /*2ea0*/  @P0 IMAD.MOV.U32 R17, RZ, RZ, 0x1 ;  /* 0x00000001ff110424 */ /* 0x000fe200078e00ff */
[----:B--2---:R-:W-:-:S05]  /*2eb0*/  @P0 IADD3 R15, PT, PT, R10, R3, RZ ;  /* 0x000000030a0f0210 */ /* 0x004fca0007ffe0ff */
[----:B------:R-:W-:-:S05]  /*2ec0*/  @P0 IMAD.WIDE R12, R15, 0x4, R12 ;  /* 0x000000040f0c0825 */ /* 0x000fca00078e020c */
[----:B------:R0:W-:Y:S02]  /*2ed0*/  @P0 STG.E desc[UR8][R12.64], R17 ;  /* 0x000000110c000986 */ /* 0x0001e4000c101908 */
.L_x_25:
[----:B------:R-:W-:Y:S05]  /*2ee0*/  BSYNC.RECONVERGENT B1 ;  /* 0x0000000000017941 */ /* 0x000fea0003800200 */
.L_x_8:
[----:B------:R-:W-:-:S13]  /*2ef0*/  ISETP.NE.AND P0, PT, R18, RZ, PT ;  /* 0x000000ff1200720c */ /* 0x000fda0003f05270 */
[----:B------:R-:W-:Y:S05]  /*2f00*/  @P0 BRA `(.L_x_26) ;  /* 0xffffffdc00800947 */ /* 0x000fea000383ffff */
[----:B------:R-:W1:Y:S02]  /*2f10*/  LDCU.64 UR4, c[0x0][0x3b0] ;  /* 0x00007600ff0477ac */ /* 0x000e640008000a00 */
[----:B-1----:R-:W-:-:S06]  /*2f20*/  UIMAD.WIDE UR4, UR6, 0x4, UR4 ;  /* 0x00000004060478a5 */ /* 0x002fcc000f8e0204 */
[----:B-----5:R-:W-:Y:S01]  /*2f30*/  IMAD.U32 R4, RZ, RZ, UR4 ;  /* 0x00000004ff047e24 */ /* 0x020fe2000f8e00ff */
[----:B------:R-:W-:-:S05]  /*2f40*/  MOV R5, UR5 ;  /* 0x0000000500057c02 */ /* 0x000fca0008000f00 */
[----:B------:R-:W2:Y:S01]  /*2f50*/  LDG.E R4, desc[UR8][R4.64] ;  /* 0x0000000804047981 */ /* 0x000ea2000c1e1900 */
[----:B------:R-:W1:Y:S02]  /*2f60*/  LDCU UR4, c[0x0][0x360] ;  /* 0x00006c00ff0477ac */ /* 0x000e640008000800 */
[----:B-1----:R-:W-:-:S05]  /*2f70*/  VIADD R3, R3, UR4 ;  /* 0x0000000403037c36 */ /* 0x002fca0008000000 */
[----:B--2---:R-:W-:-:S13]  /*2f80*/  ISETP.GE.AND P0, PT, R3, R4, PT ;  /* 0x000000040300720c */ /* 0x004fda0003f06270 */
[----:B------:R-:W-:Y:S05]  /*2f90*/  @!P0 BRA `(.L_x_27) ;  /* 0xffffffdc00388947 */ /* 0x000fea000383ffff */
.L_x_7:
[----:B------:R-:W-:Y:S05]  /*2fa0*/  BSYNC.RECONVERGENT B0 ;  /* 0x0000000000007941 */ /* 0x000fea0003800200 */
.L_x_6:
[----:B------:R-:W1:Y:S01]  /*2fb0*/  LDCU UR4, c[0x0][0x370] ;  /* 0x00006e00ff0477ac */ /* 0x000e620008000800 */
[----:B------:R-:W2:Y:S01]  /*2fc0*/  LDCU UR5, c[0x0][0x380] ;  /* 0x00007000ff0577ac */ /* 0x000ea20008000800 */
[----:B-1----:R-:W-:-:S04]  /*2fd0*/  UIADD3 UR6, UPT, UPT, UR4, UR6, URZ ;  /* 0x0000000604067290 */ /* 0x002fc8000fffe0ff */
[----:B--2---:R-:W-:-:S09]  /*2fe0*/  UISETP.GE.AND UP0, UPT, UR6, UR5, UPT ;  /* 0x000000050600728c */ /* 0x004fd2000bf06270 */
[----:B------:R-:W-:Y:S05]  /*2ff0*/  BRA.U !UP0, `(.L_x_28) ;  /* 0xffffffd908f07547 */ /* 0x000fea000b83ffff */
[----:B------:R-:W-:Y:S05]  /*3000*/  EXIT ;  /* 0x000000000000794d */ /* 0x000fea0003800000 */
.L_x_29:
[----:B------:R-:W-:-:S00]  /*3010*/  BRA `(.L_x_29) ;  /* 0xfffffffc00fc7947 */ /* 0x000fc0000383ffff */
[----:B------:R-:W-:-:S00]  /*3020*/  NOP ;  /* 0x0000000000007918 */ /* 0x000fc00000000000 */
        /* <DEDUP_REMOVED lines=13> */
.L_x_30:


//--------------------- .nv.global.init           --------------------------
	.section	.nv.global.init,"aw",@progbits
	.align	4
.nv.global.init:
	.type		__cudart_i2opi_f,@object
	.size		__cudart_i2opi_f,(.L_0 - __cudart_i2opi_f)
__cudart_i2opi_f:
        /*0000*/ 	.byte	0x41, 0x90, 0x43, 0x3c, 0x99, 0x95, 0x62, 0xdb, 0xc0, 0xdd, 0x34, 0xf5, 0xd1, 0x57, 0x27, 0xfc
        /*0010*/ 	.byte	0x29, 0x15, 0x44, 0x4e, 0x6e, 0x83, 0xf9, 0xa2
.L_0:


//--------------------- .nv.shared.reserved.0     --------------------------
	.section	.nv.shared.reserved.0,"aw",@nobits
	.weak		__nv_reservedSMEM_offset_0_alias
	.size		__nv_reservedSMEM_offset_0_alias, 0, 64
	.other		__nv_reservedSMEM_offset_0_alias,@"STO_CUDA_RESERVED_SHARED STV_DEFAULT"
__nv_reservedSMEM_offset_0_alias:
	.zero		0
	.zero		64


//--------------------- .nv.constant0._Z22get_gt_bbox_gpu_kerneliiiiiifbPKfS0_PKiPiPfS3_ --------------------------
	.section	.nv.constant0._Z22get_gt_bbox_gpu_kerneliiiiiifbPKfS0_PKiPiPfS3_,"a",@progbits
	.sectionflags	@""
	.align	4
.nv.constant0._Z22get_gt_bbox_gpu_kerneliiiiiifbPKfS0_PKiPiPfS3_:
	.zero		976


//--------------------- SYMBOLS --------------------------

	.type		.nv.reservedSmem.offset0,@object
	.size		.nv.reservedSmem.offset0,0x4
